//
// Generated by NVIDIA NVVM Compiler
//
// Compiler Build ID: CL-36424714
// Cuda compilation tools, release 13.0, V13.0.88
// Based on NVVM 20.0.0
//

.version 9.0
.target sm_100
.address_size 64

	// .globl	_Z12secondKernelPfPhS_iiiff

.visible .entry _Z12secondKernelPfPhS_iiiff(
	.param .u64 .ptr .align 1 _Z12secondKernelPfPhS_iiiff_param_0,
	.param .u64 .ptr .align 1 _Z12secondKernelPfPhS_iiiff_param_1,
	.param .u64 .ptr .align 1 _Z12secondKernelPfPhS_iiiff_param_2,
	.param .u32 _Z12secondKernelPfPhS_iiiff_param_3,
	.param .u32 _Z12secondKernelPfPhS_iiiff_param_4,
	.param .u32 _Z12secondKernelPfPhS_iiiff_param_5,
	.param .f32 _Z12secondKernelPfPhS_iiiff_param_6,
	.param .f32 _Z12secondKernelPfPhS_iiiff_param_7
)
{
	.reg .pred 	%p<20>;
	.reg .b16 	%rs<169>;
	.reg .b32 	%r<85>;
	.reg .b32 	%f<175>;
	.reg .b64 	%rd<214>;

	ld.param.u64 	%rd103, [_Z12secondKernelPfPhS_iiiff_param_0];
	ld.param.u64 	%rd104, [_Z12secondKernelPfPhS_iiiff_param_1];
	ld.param.u64 	%rd105, [_Z12secondKernelPfPhS_iiiff_param_2];
	ld.param.u32 	%r17, [_Z12secondKernelPfPhS_iiiff_param_3];
	ld.param.u32 	%r18, [_Z12secondKernelPfPhS_iiiff_param_4];
	ld.param.u32 	%r19, [_Z12secondKernelPfPhS_iiiff_param_5];
	ld.param.f32 	%f2, [_Z12secondKernelPfPhS_iiiff_param_6];
	ld.param.f32 	%f3, [_Z12secondKernelPfPhS_iiiff_param_7];
	cvta.to.global.u64 	%rd1, %rd105;
	mul.lo.s32 	%r1, %r19, %r17;
	mov.u32 	%r20, %ctaid.x;
	mov.u32 	%r21, %ntid.x;
	mov.u32 	%r22, %tid.x;
	mad.lo.s32 	%r2, %r20, %r21, %r22;
	setp.ge.s32 	%p1, %r2, %r17;
	@%p1 bra 	$L__BB0_27;
	cvta.to.global.u64 	%rd2, %rd103;
	mul.lo.s32 	%r3, %r2, 3;
	cvt.s64.s32 	%rd3, %r3;
	cvt.s64.s32 	%rd4, %r1;
	setp.lt.s32 	%p2, %r18, 2;
	@%p2 bra 	$L__BB0_27;
	mul.lo.s32 	%r23, %r18, %r17;
	mul.lo.s32 	%r24, %r23, %r19;
	mul.wide.s32 	%rd106, %r24, 4;
	add.s64 	%rd5, %rd2, %rd106;
	add.s64 	%rd107, %rd5, %rd106;
	cvta.to.global.u64 	%rd108, %rd104;
	add.s64 	%rd204, %rd108, %rd3;
	add.s64 	%rd205, %rd204, %rd4;
	add.s32 	%r25, %r17, %r2;
	mul.wide.s32 	%rd109, %r25, 4;
	add.s64 	%rd206, %rd107, %rd109;
	cvt.s64.s32 	%rd110, %r2;
	cvt.s64.s32 	%rd111, %r23;
	add.s64 	%rd112, %rd111, %rd110;
	shl.b64 	%rd113, %rd112, 2;
	add.s64 	%rd207, %rd107, %rd113;
	mul.wide.s32 	%rd114, %r17, 4;
	add.s64 	%rd208, %rd207, %rd114;
	setp.lt.s32 	%p3, %r19, 1;
	@%p3 bra 	$L__BB0_19;
	shl.b64 	%rd153, %rd3, 2;
	add.s64 	%rd182, %rd2, %rd153;
	and.b32  	%r4, %r19, 15;
	and.b32  	%r5, %r19, 7;
	and.b32  	%r6, %r19, 3;
	shl.b64 	%rd154, %rd4, 2;
	add.s64 	%rd183, %rd182, %rd154;
	add.s32 	%r72, %r1, %r3;
	mul.wide.s32 	%rd155, %r72, 4;
	add.s64 	%rd181, %rd5, %rd155;
	mov.b32 	%r82, 1;
$L__BB0_4:
	setp.lt.u32 	%p10, %r19, 16;
	ld.global.u8 	%rs148, [%rd205];
	ld.global.u8 	%rs150, [%rd204];
	min.u16 	%rs152, %rs148, %rs150;
	max.u16 	%rs153, %rs148, %rs150;
	sub.s16 	%rs154, %rs153, %rs152;
	ld.global.u8 	%rs155, [%rd205+1];
	ld.global.u8 	%rs157, [%rd204+1];
	min.u16 	%rs159, %rs155, %rs157;
	max.u16 	%rs160, %rs155, %rs157;
	sub.s16 	%rs161, %rs160, %rs159;
	cvt.u32.u16 	%r73, %rs161;
	ld.global.u8 	%rs162, [%rd205+2];
	ld.global.u8 	%rs164, [%rd204+2];
	min.u16 	%rs166, %rs162, %rs164;
	max.u16 	%rs167, %rs162, %rs164;
	sub.s16 	%rs168, %rs167, %rs166;
	cvt.u32.u16 	%r74, %rs168;
	mul.wide.u16 	%r75, %rs154, 2;
	add.s32 	%r76, %r73, %r75;
	add.s32 	%r77, %r76, %r74;
	and.b32  	%r78, %r77, 8188;
	cvt.u64.u32 	%rd157, %r78;
	add.s64 	%rd158, %rd1, %rd157;
	ld.global.f32 	%f46, [%rd158];
	mul.f32 	%f1, %f2, %f46;
	@%p10 bra 	$L__BB0_8;
	and.b32  	%r79, %r19, 2147483632;
	neg.s32 	%r83, %r79;
$L__BB0_6:
	.pragma "nounroll";
	ld.global.f32 	%f47, [%rd181];
	ld.global.f32 	%f48, [%rd182];
	mul.f32 	%f49, %f1, %f48;
	fma.rn.f32 	%f50, %f3, %f47, %f49;
	st.global.f32 	[%rd183], %f50;
	ld.global.f32 	%f51, [%rd181+4];
	ld.global.f32 	%f52, [%rd182+4];
	mul.f32 	%f53, %f1, %f52;
	fma.rn.f32 	%f54, %f3, %f51, %f53;
	st.global.f32 	[%rd183+4], %f54;
	ld.global.f32 	%f55, [%rd181+8];
	ld.global.f32 	%f56, [%rd182+8];
	mul.f32 	%f57, %f1, %f56;
	fma.rn.f32 	%f58, %f3, %f55, %f57;
	st.global.f32 	[%rd183+8], %f58;
	ld.global.f32 	%f59, [%rd181+12];
	ld.global.f32 	%f60, [%rd182+12];
	mul.f32 	%f61, %f1, %f60;
	fma.rn.f32 	%f62, %f3, %f59, %f61;
	st.global.f32 	[%rd183+12], %f62;
	ld.global.f32 	%f63, [%rd181+16];
	ld.global.f32 	%f64, [%rd182+16];
	mul.f32 	%f65, %f1, %f64;
	fma.rn.f32 	%f66, %f3, %f63, %f65;
	st.global.f32 	[%rd183+16], %f66;
	ld.global.f32 	%f67, [%rd181+20];
	ld.global.f32 	%f68, [%rd182+20];
	mul.f32 	%f69, %f1, %f68;
	fma.rn.f32 	%f70, %f3, %f67, %f69;
	st.global.f32 	[%rd183+20], %f70;
	ld.global.f32 	%f71, [%rd181+24];
	ld.global.f32 	%f72, [%rd182+24];
	mul.f32 	%f73, %f1, %f72;
	fma.rn.f32 	%f74, %f3, %f71, %f73;
	st.global.f32 	[%rd183+24], %f74;
	ld.global.f32 	%f75, [%rd181+28];
	ld.global.f32 	%f76, [%rd182+28];
	mul.f32 	%f77, %f1, %f76;
	fma.rn.f32 	%f78, %f3, %f75, %f77;
	st.global.f32 	[%rd183+28], %f78;
	ld.global.f32 	%f79, [%rd181+32];
	ld.global.f32 	%f80, [%rd182+32];
	mul.f32 	%f81, %f1, %f80;
	fma.rn.f32 	%f82, %f3, %f79, %f81;
	st.global.f32 	[%rd183+32], %f82;
	ld.global.f32 	%f83, [%rd181+36];
	ld.global.f32 	%f84, [%rd182+36];
	mul.f32 	%f85, %f1, %f84;
	fma.rn.f32 	%f86, %f3, %f83, %f85;
	st.global.f32 	[%rd183+36], %f86;
	ld.global.f32 	%f87, [%rd181+40];
	ld.global.f32 	%f88, [%rd182+40];
	mul.f32 	%f89, %f1, %f88;
	fma.rn.f32 	%f90, %f3, %f87, %f89;
	st.global.f32 	[%rd183+40], %f90;
	ld.global.f32 	%f91, [%rd181+44];
	ld.global.f32 	%f92, [%rd182+44];
	mul.f32 	%f93, %f1, %f92;
	fma.rn.f32 	%f94, %f3, %f91, %f93;
	st.global.f32 	[%rd183+44], %f94;
	ld.global.f32 	%f95, [%rd181+48];
	ld.global.f32 	%f96, [%rd182+48];
	mul.f32 	%f97, %f1, %f96;
	fma.rn.f32 	%f98, %f3, %f95, %f97;
	st.global.f32 	[%rd183+48], %f98;
	ld.global.f32 	%f99, [%rd181+52];
	ld.global.f32 	%f100, [%rd182+52];
	mul.f32 	%f101, %f1, %f100;
	fma.rn.f32 	%f102, %f3, %f99, %f101;
	st.global.f32 	[%rd183+52], %f102;
	ld.global.f32 	%f103, [%rd181+56];
	ld.global.f32 	%f104, [%rd182+56];
	mul.f32 	%f105, %f1, %f104;
	fma.rn.f32 	%f106, %f3, %f103, %f105;
	st.global.f32 	[%rd183+56], %f106;
	add.s64 	%rd25, %rd181, 64;
	ld.global.f32 	%f107, [%rd181+60];
	add.s64 	%rd26, %rd182, 64;
	ld.global.f32 	%f108, [%rd182+60];
	mul.f32 	%f109, %f1, %f108;
	fma.rn.f32 	%f110, %f3, %f107, %f109;
	add.s64 	%rd27, %rd183, 64;
	st.global.f32 	[%rd183+60], %f110;
	add.s32 	%r83, %r83, 16;
	setp.ne.s32 	%p11, %r83, 0;
	mov.u64 	%rd181, %rd25;
	mov.u64 	%rd182, %rd26;
	mov.u64 	%rd183, %rd27;
	@%p11 bra 	$L__BB0_6;
	add.s64 	%rd196, %rd25, -4;
	add.s64 	%rd198, %rd27, -4;
	add.s64 	%rd197, %rd26, -4;
	mov.u64 	%rd181, %rd25;
	mov.u64 	%rd182, %rd26;
	mov.u64 	%rd183, %rd27;
$L__BB0_8:
	setp.eq.s32 	%p12, %r4, 0;
	@%p12 bra 	$L__BB0_18;
	add.s32 	%r80, %r4, -1;
	setp.lt.u32 	%p13, %r80, 7;
	@%p13 bra 	$L__BB0_11;
	ld.global.f32 	%f111, [%rd181];
	ld.global.f32 	%f112, [%rd182];
	mul.f32 	%f113, %f1, %f112;
	fma.rn.f32 	%f114, %f3, %f111, %f113;
	st.global.f32 	[%rd183], %f114;
	ld.global.f32 	%f115, [%rd181+4];
	ld.global.f32 	%f116, [%rd182+4];
	mul.f32 	%f117, %f1, %f116;
	fma.rn.f32 	%f118, %f3, %f115, %f117;
	st.global.f32 	[%rd183+4], %f118;
	ld.global.f32 	%f119, [%rd181+8];
	ld.global.f32 	%f120, [%rd182+8];
	mul.f32 	%f121, %f1, %f120;
	fma.rn.f32 	%f122, %f3, %f119, %f121;
	st.global.f32 	[%rd183+8], %f122;
	ld.global.f32 	%f123, [%rd181+12];
	ld.global.f32 	%f124, [%rd182+12];
	mul.f32 	%f125, %f1, %f124;
	fma.rn.f32 	%f126, %f3, %f123, %f125;
	st.global.f32 	[%rd183+12], %f126;
	ld.global.f32 	%f127, [%rd181+16];
	ld.global.f32 	%f128, [%rd182+16];
	mul.f32 	%f129, %f1, %f128;
	fma.rn.f32 	%f130, %f3, %f127, %f129;
	st.global.f32 	[%rd183+16], %f130;
	ld.global.f32 	%f131, [%rd181+20];
	ld.global.f32 	%f132, [%rd182+20];
	mul.f32 	%f133, %f1, %f132;
	fma.rn.f32 	%f134, %f3, %f131, %f133;
	st.global.f32 	[%rd183+20], %f134;
	add.s64 	%rd196, %rd181, 28;
	ld.global.f32 	%f135, [%rd181+24];
	add.s64 	%rd197, %rd182, 28;
	ld.global.f32 	%f136, [%rd182+24];
	mul.f32 	%f137, %f1, %f136;
	fma.rn.f32 	%f138, %f3, %f135, %f137;
	add.s64 	%rd198, %rd183, 28;
	st.global.f32 	[%rd183+24], %f138;
	ld.global.f32 	%f139, [%rd181+28];
	ld.global.f32 	%f140, [%rd182+28];
	mul.f32 	%f141, %f1, %f140;
	fma.rn.f32 	%f142, %f3, %f139, %f141;
	st.global.f32 	[%rd183+28], %f142;
	add.s64 	%rd183, %rd183, 32;
	add.s64 	%rd182, %rd182, 32;
	add.s64 	%rd181, %rd181, 32;
$L__BB0_11:
	setp.eq.s32 	%p14, %r5, 0;
	@%p14 bra 	$L__BB0_18;
	add.s32 	%r81, %r5, -1;
	setp.lt.u32 	%p15, %r81, 3;
	@%p15 bra 	$L__BB0_14;
	ld.global.f32 	%f143, [%rd181];
	ld.global.f32 	%f144, [%rd182];
	mul.f32 	%f145, %f1, %f144;
	fma.rn.f32 	%f146, %f3, %f143, %f145;
	st.global.f32 	[%rd183], %f146;
	ld.global.f32 	%f147, [%rd181+4];
	ld.global.f32 	%f148, [%rd182+4];
	mul.f32 	%f149, %f1, %f148;
	fma.rn.f32 	%f150, %f3, %f147, %f149;
	st.global.f32 	[%rd183+4], %f150;
	add.s64 	%rd196, %rd181, 12;
	ld.global.f32 	%f151, [%rd181+8];
	add.s64 	%rd197, %rd182, 12;
	ld.global.f32 	%f152, [%rd182+8];
	mul.f32 	%f153, %f1, %f152;
	fma.rn.f32 	%f154, %f3, %f151, %f153;
	add.s64 	%rd198, %rd183, 12;
	st.global.f32 	[%rd183+8], %f154;
	ld.global.f32 	%f155, [%rd181+12];
	ld.global.f32 	%f156, [%rd182+12];
	mul.f32 	%f157, %f1, %f156;
	fma.rn.f32 	%f158, %f3, %f155, %f157;
	st.global.f32 	[%rd183+12], %f158;
	add.s64 	%rd183, %rd183, 16;
	add.s64 	%rd182, %rd182, 16;
	add.s64 	%rd181, %rd181, 16;
$L__BB0_14:
	setp.eq.s32 	%p16, %r6, 0;
	@%p16 bra 	$L__BB0_18;
	setp.eq.s32 	%p17, %r6, 1;
	ld.global.f32 	%f159, [%rd181];
	ld.global.f32 	%f160, [%rd182];
	mul.f32 	%f161, %f1, %f160;
	fma.rn.f32 	%f162, %f3, %f159, %f161;
	st.global.f32 	[%rd183], %f162;
	mov.u64 	%rd196, %rd181;
	mov.u64 	%rd197, %rd182;
	mov.u64 	%rd198, %rd183;
	@%p17 bra 	$L__BB0_18;
	setp.eq.s32 	%p18, %r6, 2;
	add.s64 	%rd198, %rd183, 4;
	add.s64 	%rd197, %rd182, 4;
	add.s64 	%rd196, %rd181, 4;
	ld.global.f32 	%f163, [%rd181+4];
	ld.global.f32 	%f164, [%rd182+4];
	mul.f32 	%f165, %f1, %f164;
	fma.rn.f32 	%f166, %f3, %f163, %f165;
	st.global.f32 	[%rd183+4], %f166;
	@%p18 bra 	$L__BB0_18;
	add.s64 	%rd198, %rd183, 8;
	add.s64 	%rd197, %rd182, 8;
	add.s64 	%rd196, %rd181, 8;
	ld.global.f32 	%f167, [%rd181+8];
	ld.global.f32 	%f168, [%rd182+8];
	mul.f32 	%f169, %f1, %f168;
	fma.rn.f32 	%f170, %f3, %f167, %f169;
	st.global.f32 	[%rd183+8], %f170;
$L__BB0_18:
	cvt.s64.s32 	%rd161, %r1;
	ld.global.f32 	%f171, [%rd206];
	ld.global.f32 	%f172, [%rd207];
	mul.f32 	%f173, %f1, %f172;
	fma.rn.f32 	%f174, %f3, %f171, %f173;
	st.global.f32 	[%rd208], %f174;
	add.s64 	%rd204, %rd204, %rd161;
	add.s64 	%rd205, %rd205, %rd161;
	mul.wide.s32 	%rd162, %r1, 4;
	add.s64 	%rd163, %rd196, %rd162;
	add.s64 	%rd181, %rd163, -8;
	add.s64 	%rd164, %rd197, %rd162;
	add.s64 	%rd182, %rd164, -8;
	add.s64 	%rd165, %rd198, %rd162;
	add.s64 	%rd183, %rd165, -8;
	mul.wide.s32 	%rd166, %r17, 4;
	add.s64 	%rd206, %rd206, %rd166;
	add.s64 	%rd207, %rd207, %rd166;
	add.s64 	%rd208, %rd208, %rd166;
	add.s32 	%r82, %r82, 1;
	setp.eq.s32 	%p19, %r82, %r18;
	@%p19 bra 	$L__BB0_27;
	bra.uni 	$L__BB0_4;
$L__BB0_19:
	add.s32 	%r12, %r18, -1;
	add.s32 	%r26, %r18, -2;
	and.b32  	%r13, %r12, 3;
	setp.lt.u32 	%p4, %r26, 3;
	@%p4 bra 	$L__BB0_22;
	and.b32  	%r14, %r12, -4;
	mov.b32 	%r84, 0;
$L__BB0_21:
	.pragma "nounroll";
	ld.global.u8 	%rs1, [%rd205];
	ld.global.u8 	%rs3, [%rd204];
	min.u16 	%rs5, %rs1, %rs3;
	max.u16 	%rs6, %rs1, %rs3;
	sub.s16 	%rs7, %rs6, %rs5;
	ld.global.u8 	%rs8, [%rd205+1];
	ld.global.u8 	%rs10, [%rd204+1];
	min.u16 	%rs12, %rs8, %rs10;
	max.u16 	%rs13, %rs8, %rs10;
	sub.s16 	%rs14, %rs13, %rs12;
	cvt.u32.u16 	%r28, %rs14;
	ld.global.u8 	%rs15, [%rd205+2];
	ld.global.u8 	%rs17, [%rd204+2];
	min.u16 	%rs19, %rs15, %rs17;
	max.u16 	%rs20, %rs15, %rs17;
	sub.s16 	%rs21, %rs20, %rs19;
	cvt.u32.u16 	%r29, %rs21;
	mul.wide.u16 	%r30, %rs7, 2;
	add.s32 	%r31, %r28, %r30;
	add.s32 	%r32, %r31, %r29;
	and.b32  	%r33, %r32, 8188;
	cvt.u64.u32 	%rd116, %r33;
	add.s64 	%rd117, %rd1, %rd116;
	ld.global.f32 	%f4, [%rd117];
	mul.f32 	%f5, %f2, %f4;
	ld.global.f32 	%f6, [%rd206];
	ld.global.f32 	%f7, [%rd207];
	mul.f32 	%f8, %f5, %f7;
	fma.rn.f32 	%f9, %f3, %f6, %f8;
	st.global.f32 	[%rd208], %f9;
	add.s64 	%rd118, %rd204, %rd4;
	add.s64 	%rd119, %rd205, %rd4;
	add.s64 	%rd121, %rd206, %rd114;
	add.s64 	%rd122, %rd207, %rd114;
	add.s64 	%rd123, %rd208, %rd114;
	ld.global.u8 	%rs22, [%rd119];
	ld.global.u8 	%rs24, [%rd118];
	min.u16 	%rs26, %rs22, %rs24;
	max.u16 	%rs27, %rs22, %rs24;
	sub.s16 	%rs28, %rs27, %rs26;
	ld.global.u8 	%rs29, [%rd119+1];
	ld.global.u8 	%rs31, [%rd118+1];
	min.u16 	%rs33, %rs29, %rs31;
	max.u16 	%rs34, %rs29, %rs31;
	sub.s16 	%rs35, %rs34, %rs33;
	cvt.u32.u16 	%r34, %rs35;
	ld.global.u8 	%rs36, [%rd119+2];
	ld.global.u8 	%rs38, [%rd118+2];
	min.u16 	%rs40, %rs36, %rs38;
	max.u16 	%rs41, %rs36, %rs38;
	sub.s16 	%rs42, %rs41, %rs40;
	cvt.u32.u16 	%r35, %rs42;
	mul.wide.u16 	%r36, %rs28, 2;
	add.s32 	%r37, %r34, %r36;
	add.s32 	%r38, %r37, %r35;
	and.b32  	%r39, %r38, 8188;
	cvt.u64.u32 	%rd124, %r39;
	add.s64 	%rd125, %rd1, %rd124;
	ld.global.f32 	%f10, [%rd125];
	mul.f32 	%f11, %f2, %f10;
	ld.global.f32 	%f12, [%rd121];
	ld.global.f32 	%f13, [%rd122];
	mul.f32 	%f14, %f11, %f13;
	fma.rn.f32 	%f15, %f3, %f12, %f14;
	st.global.f32 	[%rd123], %f15;
	add.s64 	%rd126, %rd118, %rd4;
	add.s64 	%rd127, %rd119, %rd4;
	add.s64 	%rd128, %rd121, %rd114;
	add.s64 	%rd129, %rd122, %rd114;
	add.s64 	%rd130, %rd123, %rd114;
	ld.global.u8 	%rs43, [%rd127];
	ld.global.u8 	%rs45, [%rd126];
	min.u16 	%rs47, %rs43, %rs45;
	max.u16 	%rs48, %rs43, %rs45;
	sub.s16 	%rs49, %rs48, %rs47;
	ld.global.u8 	%rs50, [%rd127+1];
	ld.global.u8 	%rs52, [%rd126+1];
	min.u16 	%rs54, %rs50, %rs52;
	max.u16 	%rs55, %rs50, %rs52;
	sub.s16 	%rs56, %rs55, %rs54;
	cvt.u32.u16 	%r40, %rs56;
	ld.global.u8 	%rs57, [%rd127+2];
	ld.global.u8 	%rs59, [%rd126+2];
	min.u16 	%rs61, %rs57, %rs59;
	max.u16 	%rs62, %rs57, %rs59;
	sub.s16 	%rs63, %rs62, %rs61;
	cvt.u32.u16 	%r41, %rs63;
	mul.wide.u16 	%r42, %rs49, 2;
	add.s32 	%r43, %r40, %r42;
	add.s32 	%r44, %r43, %r41;
	and.b32  	%r45, %r44, 8188;
	cvt.u64.u32 	%rd131, %r45;
	add.s64 	%rd132, %rd1, %rd131;
	ld.global.f32 	%f16, [%rd132];
	mul.f32 	%f17, %f2, %f16;
	ld.global.f32 	%f18, [%rd128];
	ld.global.f32 	%f19, [%rd129];
	mul.f32 	%f20, %f17, %f19;
	fma.rn.f32 	%f21, %f3, %f18, %f20;
	st.global.f32 	[%rd130], %f21;
	add.s64 	%rd133, %rd126, %rd4;
	add.s64 	%rd134, %rd127, %rd4;
	add.s64 	%rd135, %rd128, %rd114;
	add.s64 	%rd136, %rd129, %rd114;
	add.s64 	%rd137, %rd130, %rd114;
	ld.global.u8 	%rs64, [%rd134];
	ld.global.u8 	%rs66, [%rd133];
	min.u16 	%rs68, %rs64, %rs66;
	max.u16 	%rs69, %rs64, %rs66;
	sub.s16 	%rs70, %rs69, %rs68;
	ld.global.u8 	%rs71, [%rd134+1];
	ld.global.u8 	%rs73, [%rd133+1];
	min.u16 	%rs75, %rs71, %rs73;
	max.u16 	%rs76, %rs71, %rs73;
	sub.s16 	%rs77, %rs76, %rs75;
	cvt.u32.u16 	%r46, %rs77;
	ld.global.u8 	%rs78, [%rd134+2];
	ld.global.u8 	%rs80, [%rd133+2];
	min.u16 	%rs82, %rs78, %rs80;
	max.u16 	%rs83, %rs78, %rs80;
	sub.s16 	%rs84, %rs83, %rs82;
	cvt.u32.u16 	%r47, %rs84;
	mul.wide.u16 	%r48, %rs70, 2;
	add.s32 	%r49, %r46, %r48;
	add.s32 	%r50, %r49, %r47;
	and.b32  	%r51, %r50, 8188;
	cvt.u64.u32 	%rd138, %r51;
	add.s64 	%rd139, %rd1, %rd138;
	ld.global.f32 	%f22, [%rd139];
	mul.f32 	%f23, %f2, %f22;
	ld.global.f32 	%f24, [%rd135];
	ld.global.f32 	%f25, [%rd136];
	mul.f32 	%f26, %f23, %f25;
	fma.rn.f32 	%f27, %f3, %f24, %f26;
	st.global.f32 	[%rd137], %f27;
	add.s64 	%rd204, %rd133, %rd4;
	add.s64 	%rd205, %rd134, %rd4;
	add.s64 	%rd206, %rd135, %rd114;
	add.s64 	%rd207, %rd136, %rd114;
	add.s64 	%rd208, %rd137, %rd114;
	add.s32 	%r84, %r84, 4;
	setp.ne.s32 	%p5, %r84, %r14;
	@%p5 bra 	$L__BB0_21;
$L__BB0_22:
	setp.eq.s32 	%p6, %r13, 0;
	@%p6 bra 	$L__BB0_27;
	setp.eq.s32 	%p7, %r13, 1;
	@%p7 bra 	$L__BB0_25;
	ld.global.u8 	%rs85, [%rd205];
	ld.global.u8 	%rs87, [%rd204];
	min.u16 	%rs89, %rs85, %rs87;
	max.u16 	%rs90, %rs85, %rs87;
	sub.s16 	%rs91, %rs90, %rs89;
	ld.global.u8 	%rs92, [%rd205+1];
	ld.global.u8 	%rs94, [%rd204+1];
	min.u16 	%rs96, %rs92, %rs94;
	max.u16 	%rs97, %rs92, %rs94;
	sub.s16 	%rs98, %rs97, %rs96;
	cvt.u32.u16 	%r52, %rs98;
	ld.global.u8 	%rs99, [%rd205+2];
	ld.global.u8 	%rs101, [%rd204+2];
	min.u16 	%rs103, %rs99, %rs101;
	max.u16 	%rs104, %rs99, %rs101;
	sub.s16 	%rs105, %rs104, %rs103;
	cvt.u32.u16 	%r53, %rs105;
	mul.wide.u16 	%r54, %rs91, 2;
	add.s32 	%r55, %r52, %r54;
	add.s32 	%r56, %r55, %r53;
	and.b32  	%r57, %r56, 8188;
	cvt.u64.u32 	%rd141, %r57;
	add.s64 	%rd142, %rd1, %rd141;
	ld.global.f32 	%f28, [%rd142];
	mul.f32 	%f29, %f2, %f28;
	ld.global.f32 	%f30, [%rd206];
	ld.global.f32 	%f31, [%rd207];
	mul.f32 	%f32, %f29, %f31;
	fma.rn.f32 	%f33, %f3, %f30, %f32;
	st.global.f32 	[%rd208], %f33;
	add.s64 	%rd143, %rd204, %rd4;
	add.s64 	%rd144, %rd205, %rd4;
	add.s64 	%rd146, %rd206, %rd114;
	add.s64 	%rd147, %rd207, %rd114;
	add.s64 	%rd148, %rd208, %rd114;
	ld.global.u8 	%rs106, [%rd144];
	ld.global.u8 	%rs108, [%rd143];
	min.u16 	%rs110, %rs106, %rs108;
	max.u16 	%rs111, %rs106, %rs108;
	sub.s16 	%rs112, %rs111, %rs110;
	ld.global.u8 	%rs113, [%rd144+1];
	ld.global.u8 	%rs115, [%rd143+1];
	min.u16 	%rs117, %rs113, %rs115;
	max.u16 	%rs118, %rs113, %rs115;
	sub.s16 	%rs119, %rs118, %rs117;
	cvt.u32.u16 	%r58, %rs119;
	ld.global.u8 	%rs120, [%rd144+2];
	ld.global.u8 	%rs122, [%rd143+2];
	min.u16 	%rs124, %rs120, %rs122;
	max.u16 	%rs125, %rs120, %rs122;
	sub.s16 	%rs126, %rs125, %rs124;
	cvt.u32.u16 	%r59, %rs126;
	mul.wide.u16 	%r60, %rs112, 2;
	add.s32 	%r61, %r58, %r60;
	add.s32 	%r62, %r61, %r59;
	and.b32  	%r63, %r62, 8188;
	cvt.u64.u32 	%rd149, %r63;
	add.s64 	%rd150, %rd1, %rd149;
	ld.global.f32 	%f34, [%rd150];
	mul.f32 	%f35, %f2, %f34;
	ld.global.f32 	%f36, [%rd146];
	ld.global.f32 	%f37, [%rd147];
	mul.f32 	%f38, %f35, %f37;
	fma.rn.f32 	%f39, %f3, %f36, %f38;
	st.global.f32 	[%rd148], %f39;
	add.s64 	%rd204, %rd143, %rd4;
	add.s64 	%rd205, %rd144, %rd4;
	add.s64 	%rd206, %rd146, %rd114;
	add.s64 	%rd207, %rd147, %rd114;
	add.s64 	%rd208, %rd148, %rd114;
$L__BB0_25:
	and.b32  	%r64, %r12, 1;
	setp.eq.b32 	%p8, %r64, 1;
	not.pred 	%p9, %p8;
	@%p9 bra 	$L__BB0_27;
	ld.global.u8 	%rs127, [%rd205];
	ld.global.u8 	%rs129, [%rd204];
	min.u16 	%rs131, %rs127, %rs129;
	max.u16 	%rs132, %rs127, %rs129;
	sub.s16 	%rs133, %rs132, %rs131;
	ld.global.u8 	%rs134, [%rd205+1];
	ld.global.u8 	%rs136, [%rd204+1];
	min.u16 	%rs138, %rs134, %rs136;
	max.u16 	%rs139, %rs134, %rs136;
	sub.s16 	%rs140, %rs139, %rs138;
	cvt.u32.u16 	%r65, %rs140;
	ld.global.u8 	%rs141, [%rd205+2];
	ld.global.u8 	%rs143, [%rd204+2];
	min.u16 	%rs145, %rs141, %rs143;
	max.u16 	%rs146, %rs141, %rs143;
	sub.s16 	%rs147, %rs146, %rs145;
	cvt.u32.u16 	%r66, %rs147;
	mul.wide.u16 	%r67, %rs133, 2;
	add.s32 	%r68, %r65, %r67;
	add.s32 	%r69, %r68, %r66;
	and.b32  	%r70, %r69, 8188;
	cvt.u64.u32 	%rd151, %r70;
	add.s64 	%rd152, %rd1, %rd151;
	ld.global.f32 	%f40, [%rd152];
	mul.f32 	%f41, %f2, %f40;
	ld.global.f32 	%f42, [%rd206];
	ld.global.f32 	%f43, [%rd207];
	mul.f32 	%f44, %f41, %f43;
	fma.rn.f32 	%f45, %f3, %f42, %f44;
	st.global.f32 	[%rd208], %f45;
$L__BB0_27:
	ret;

}


// ===== COMPILED SASS (sm_100) =====

	.target	sm_100

	.elftype	@"ET_EXEC"


//--------------------- .note.nv.tkinfo           --------------------------
	.section	.note.nv.tkinfo,"",@"SHT_NOTE"
	.sectionflags	@"SHF_NOTE_NV_TKINFO"
	.tkinfo
        /*0018*/ 	.word	0x00000002
        /*0030*/ 	.string	""
        /*0030*/ 	.string	"ptxas"
        /*0030*/ 	.string	"Cuda compilation tools, release 13.0, V13.0.88"
        /*0030*/ 	.string	"Build cuda_13.0.r13.0/compiler.36424714_0"
        /*0030*/ 	.string	"-arch sm_100 -m 64 "



//--------------------- .note.nv.cuinfo           --------------------------
	.section	.note.nv.cuinfo,"",@"SHT_NOTE"
	.sectionflags	@"SHF_NOTE_NV_CUINFO"
        /*0018*/ 	.short	0x0002
        /*001a*/ 	.short	0x0064
        /*001c*/ 	.short	0x0082
	.zero		2


//--------------------- .nv.info                  --------------------------
	.section	.nv.info,"",@"SHT_CUDA_INFO"
	.align	4


	//----- nvinfo : EIATTR_REGCOUNT
	.align		4
        /*0000*/ 	.byte	0x04, 0x2f
        /*0002*/ 	.short	(.L_1 - .L_0)
	.align		4
.L_0:
        /*0004*/ 	.word	index@(_Z12secondKernelPfPhS_iiiff)
        /*0008*/ 	.word	0x00000028


	//----- nvinfo : EIATTR_FRAME_SIZE
	.align		4
.L_1:
        /*000c*/ 	.byte	0x04, 0x11
        /*000e*/ 	.short	(.L_3 - .L_2)
	.align		4
.L_2:
        /*0010*/ 	.word	index@(_Z12secondKernelPfPhS_iiiff)
        /*0014*/ 	.word	0x00000000


	//----- nvinfo : EIATTR_MIN_STACK_SIZE
	.align		4
.L_3:
        /*0018*/ 	.byte	0x04, 0x12
        /*001a*/ 	.short	(.L_5 - .L_4)
	.align		4
.L_4:
        /*001c*/ 	.word	index@(_Z12secondKernelPfPhS_iiiff)
        /*0020*/ 	.word	0x00000000
.L_5:


//--------------------- .nv.compat                --------------------------
	.section	.nv.compat,"",@"SHT_CUDA_COMPAT_INFO"
	.align	4
        /*0000*/ 	.byte	0x02, 0x09, 0x00, 0x00, 0x02, 0x02, 0x01, 0x00, 0x02, 0x05, 0x05, 0x00, 0x03, 0x07, 0x01, 0x01
        /*0010*/ 	.byte	0x02, 0x03, 0x00, 0x00, 0x02, 0x06, 0x01, 0x00, 0x04, 0x0b, 0x08, 0x00, 0x09, 0x00, 0x00, 0x00
        /*0020*/ 	.byte	0x00, 0x00, 0x00, 0x00


//--------------------- .nv.info._Z12secondKernelPfPhS_iiiff --------------------------
	.section	.nv.info._Z12secondKernelPfPhS_iiiff,"",@"SHT_CUDA_INFO"
	.sectionflags	@""
	.align	4


	//----- nvinfo : EIATTR_CUDA_API_VERSION
	.align		4
        /*0000*/ 	.byte	0x04, 0x37
        /*0002*/ 	.short	(.L_7 - .L_6)
.L_6:
        /*0004*/ 	.word	0x00000082


	//----- nvinfo : EIATTR_KPARAM_INFO
	.align		4
.L_7:
        /*0008*/ 	.byte	0x04, 0x17
        /*000a*/ 	.short	(.L_9 - .L_8)
.L_8:
        /*000c*/ 	.word	0x00000000
        /*0010*/ 	.short	0x0007
        /*0012*/ 	.short	0x0028
        /*0014*/ 	.byte	0x00, 0xf0, 0x11, 0x00


	//----- nvinfo : EIATTR_KPARAM_INFO
	.align		4
.L_9:
        /*0018*/ 	.byte	0x04, 0x17
        /*001a*/ 	.short	(.L_11 - .L_10)
.L_10:
        /*001c*/ 	.word	0x00000000
        /*0020*/ 	.short	0x0006
        /*0022*/ 	.short	0x0024
        /*0024*/ 	.byte	0x00, 0xf0, 0x11, 0x00


	//----- nvinfo : EIATTR_KPARAM_INFO
	.align		4
.L_11:
        /*0028*/ 	.byte	0x04, 0x17
        /*002a*/ 	.short	(.L_13 - .L_12)
.L_12:
        /*002c*/ 	.word	0x00000000
        /*0030*/ 	.short	0x0005
        /*0032*/ 	.short	0x0020
        /*0034*/ 	.byte	0x00, 0xf0, 0x11, 0x00


	//----- nvinfo : EIATTR_KPARAM_INFO
	.align		4
.L_13:
        /*0038*/ 	.byte	0x04, 0x17
        /*003a*/ 	.short	(.L_15 - .L_14)
.L_14:
        /*003c*/ 	.word	0x00000000
        /*0040*/ 	.short	0x0004
        /*0042*/ 	.short	0x001c
        /*0044*/ 	.byte	0x00, 0xf0, 0x11, 0x00


	//----- nvinfo : EIATTR_KPARAM_INFO
	.align		4
.L_15:
        /*0048*/ 	.byte	0x04, 0x17
        /*004a*/ 	.short	(.L_17 - .L_16)
.L_16:
        /*004c*/ 	.word	0x00000000
        /*0050*/ 	.short	0x0003
        /*0052*/ 	.short	0x0018
        /*0054*/ 	.byte	0x00, 0xf0, 0x11, 0x00


	//----- nvinfo : EIATTR_KPARAM_INFO
	.align		4
.L_17:
        /*0058*/ 	.byte	0x04, 0x17
        /*005a*/ 	.short	(.L_19 - .L_18)
.L_18:
        /*005c*/ 	.word	0x00000000
        /*0060*/ 	.short	0x0002
        /*0062*/ 	.short	0x0010
        /*0064*/ 	.byte	0x00, 0xf5, 0x21, 0x00


	//----- nvinfo : EIATTR_KPARAM_INFO
	.align		4
.L_19:
        /*0068*/ 	.byte	0x04, 0x17
        /*006a*/ 	.short	(.L_21 - .L_20)
.L_20:
        /*006c*/ 	.word	0x00000000
        /*0070*/ 	.short	0x0001
        /*0072*/ 	.short	0x0008
        /*0074*/ 	.byte	0x00, 0xf5, 0x21, 0x00


	//----- nvinfo : EIATTR_KPARAM_INFO
	.align		4
.L_21:
        /*0078*/ 	.byte	0x04, 0x17
        /*007a*/ 	.short	(.L_23 - .L_22)
.L_22:
        /*007c*/ 	.word	0x00000000
        /*0080*/ 	.short	0x0000
        /*0082*/ 	.short	0x0000
        /*0084*/ 	.byte	0x00, 0xf5, 0x21, 0x00


	//----- nvinfo : EIATTR_SPARSE_MMA_MASK
	.align		4
.L_23:
        /*0088*/ 	.byte	0x03, 0x50
        /*008a*/ 	.short	0x0000


	//----- nvinfo : EIATTR_MAXREG_COUNT
	.align		4
        /*008c*/ 	.byte	0x03, 0x1b
        /*008e*/ 	.short	0x00ff


	//----- nvinfo : EIATTR_MERCURY_ISA_VERSION
	.align		4
        /*0090*/ 	.byte	0x03, 0x5f
        /*0092*/ 	.short	0x0101


	//----- nvinfo : EIATTR_VRC_CTA_INIT_COUNT
	.align		4
        /*0094*/ 	.byte	0x02, 0x4a
	.zero		1
	.zero		1


	//----- nvinfo : EIATTR_EXIT_INSTR_OFFSETS
	.align		4
        /*0098*/ 	.byte	0x04, 0x1c
        /*009a*/ 	.short	(.L_25 - .L_24)


	//   ....[0]....
.L_24:
        /*009c*/ 	.word	0x00000070


	//   ....[1]....
        /*00a0*/ 	.word	0x000000a0


	//   ....[2]....
        /*00a4*/ 	.word	0x00001750


	//   ....[3]....
        /*00a8*/ 	.word	0x00002420


	//   ....[4]....
        /*00ac*/ 	.word	0x00002a90


	//   ....[5]....
        /*00b0*/ 	.word	0x00002d70


	//----- nvinfo : EIATTR_CBANK_PARAM_SIZE
	.align		4
.L_25:
        /*00b4*/ 	.byte	0x03, 0x19
        /*00b6*/ 	.short	0x002c


	//----- nvinfo : EIATTR_PARAM_CBANK
	.align		4
        /*00b8*/ 	.byte	0x04, 0x0a
        /*00ba*/ 	.short	(.L_27 - .L_26)
	.align		4
.L_26:
        /*00bc*/ 	.word	index@(.nv.constant0._Z12secondKernelPfPhS_iiiff)
        /*00c0*/ 	.short	0x0380
        /*00c2*/ 	.short	0x002c


	//----- nvinfo : EIATTR_SW_WAR
	.align		4
.L_27:
        /*00c4*/ 	.byte	0x04, 0x36
        /*00c6*/ 	.short	(.L_29 - .L_28)
.L_28:
        /*00c8*/ 	.word	0x00000008
.L_29:


//--------------------- .nv.callgraph             --------------------------
	.section	.nv.callgraph,"",@"SHT_CUDA_CALLGRAPH"
	.align	4
	.sectionentsize	8
	.align		4
        /*0000*/ 	.word	0x00000000
	.align		4
        /*0004*/ 	.word	0xffffffff
	.align		4
        /*0008*/ 	.word	0x00000000
	.align		4
        /*000c*/ 	.word	0xfffffffe
	.align		4
        /*0010*/ 	.word	0x00000000
	.align		4
        /*0014*/ 	.word	0xfffffffd
	.align		4
        /*0018*/ 	.word	0x00000000
	.align		4
        /*001c*/ 	.word	0xfffffffc


//--------------------- .text._Z12secondKernelPfPhS_iiiff --------------------------
	.section	.text._Z12secondKernelPfPhS_iiiff,"ax",@progbits
	.align	128
        .global         _Z12secondKernelPfPhS_iiiff
        .type           _Z12secondKernelPfPhS_iiiff,@function
        .size           _Z12secondKernelPfPhS_iiiff,(.L_x_11 - _Z12secondKernelPfPhS_iiiff)
        .other          _Z12secondKernelPfPhS_iiiff,@"STO_CUDA_ENTRY STV_DEFAULT"
_Z12secondKernelPfPhS_iiiff:
.text._Z12secondKernelPfPhS_iiiff:
[----:B------:R-:W-:Y:S01]  /*0000*/  LDC R1, c[0x0][0x37c] ;  /* 0x0000df00ff017b82 */ /* 0x000fe20000000800 */
[----:B------:R-:W0:Y:S07]  /*0010*/  S2R R3, SR_TID.X ;  /* 0x0000000000037919 */ /* 0x000e2e0000002100 */
[----:B------:R-:W0:Y:S08]  /*0020*/  S2UR UR4, SR_CTAID.X ;  /* 0x00000000000479c3 */ /* 0x000e300000002500 */
[----:B------:R-:W0:Y:S08]  /*0030*/  LDC R0, c[0x0][0x360] ;  /* 0x0000d800ff007b82 */ /* 0x000e300000000800 */
[----:B------:R-:W1:Y:S01]  /*0040*/  LDC R5, c[0x0][0x398] ;  /* 0x0000e600ff057b82 */ /* 0x000e620000000800 */
[----:B0-----:R-:W-:-:S05]  /*0050*/  IMAD R0, R0, UR4, R3 ;  /* 0x0000000400007c24 */ /* 0x001fca000f8e0203 */
[----:B-1----:R-:W-:-:S13]  /*0060*/  ISETP.GE.AND P0, PT, R0, R5, PT ;  /* 0x000000050000720c */ /* 0x002fda0003f06270 */
[----:B------:R-:W-:Y:S05]  /*0070*/  @P0 EXIT ;  /* 0x000000000000094d */ /* 0x000fea0003800000 */
[----:B------:R-:W0:Y:S02]  /*0080*/  LDC R8, c[0x0][0x39c] ;  /* 0x0000e700ff087b82 */ /* 0x000e240000000800 */
[----:B0-----:R-:W-:-:S13]  /*0090*/  ISETP.GE.AND P0, PT, R8, 0x2, PT ;  /* 0x000000020800780c */ /* 0x001fda0003f06270 */
[----:B------:R-:W-:Y:S05]  /*00a0*/  @!P0 EXIT ;  /* 0x000000000000894d */ /* 0x000fea0003800000 */
[----:B------:R-:W0:Y:S01]  /*00b0*/  LDC R2, c[0x0][0x3a0] ;  /* 0x0000e800ff027b82 */ /* 0x000e220000000800 */
[----:B------:R-:W1:Y:S01]  /*00c0*/  LDCU.64 UR4, c[0x0][0x388] ;  /* 0x00007100ff0477ac */ /* 0x000e620008000a00 */
[----:B------:R-:W-:Y:S02]  /*00d0*/  IMAD R3, R5, R8, RZ ;  /* 0x0000000805037224 */ /* 0x000fe400078e02ff */
[C---:B------:R-:W-:Y:S01]  /*00e0*/  IMAD R4, R0.reuse, 0x3, RZ ;  /* 0x0000000300047824 */ /* 0x040fe200078e02ff */
[----:B------:R-:W2:Y:S02]  /*00f0*/  LDCU.64 UR6, c[0x0][0x358] ;  /* 0x00006b00ff0677ac */ /* 0x000ea40008000a00 */
[----:B------:R-:W-:Y:S01]  /*0100*/  SHF.R.S32.HI R7, RZ, 0x1f, R3 ;  /* 0x0000001fff077819 */ /* 0x000fe20000011403 */
[----:B------:R-:W3:Y:S01]  /*0110*/  LDC.64 R14, c[0x0][0x380] ;  /* 0x0000e000ff0e7b82 */ /* 0x000ee20000000a00 */
[----:B------:R-:W-:Y:S01]  /*0120*/  SHF.R.S32.HI R9, RZ, 0x1f, R4 ;  /* 0x0000001fff097819 */ /* 0x000fe20000011404 */
[----:B0-----:R-:W-:Y:S01]  /*0130*/  IMAD R21, R3, R2, RZ ;  /* 0x0000000203157224 */ /* 0x001fe200078e02ff */
[----:B------:R-:W-:-:S04]  /*0140*/  IADD3 R3, P0, PT, R0, R3, RZ ;  /* 0x0000000300037210 */ /* 0x000fc80007f1e0ff */
[----:B------:R-:W-:Y:S02]  /*0150*/  LEA.HI.X.SX32 R7, R0, R7, 0x1, P0 ;  /* 0x0000000700077211 */ /* 0x000fe400000f0eff */
[----:B-1----:R-:W-:Y:S01]  /*0160*/  IADD3 R26, P0, PT, R4, UR4, RZ ;  /* 0x00000004041a7c10 */ /* 0x002fe2000ff1e0ff */
[----:B---3--:R-:W-:-:S03]  /*0170*/  IMAD.WIDE R14, R21, 0x4, R14 ;  /* 0x00000004150e7825 */ /* 0x008fc600078e020e */
[----:B------:R-:W-:Y:S02]  /*0180*/  IADD3.X R27, PT, PT, R9, UR5, RZ, P0, !PT ;  /* 0x00000005091b7c10 */ /* 0x000fe400087fe4ff */
[----:B------:R-:W-:Y:S01]  /*0190*/  ISETP.GE.AND P0, PT, R2, 0x1, PT ;  /* 0x000000010200780c */ /* 0x000fe20003f06270 */
[----:B------:R-:W-:-:S03]  /*01a0*/  IMAD.WIDE R20, R21, 0x4, R14 ;  /* 0x0000000415147825 */ /* 0x000fc600078e020e */
[----:B------:R-:W-:-:S04]  /*01b0*/  LEA R22, P1, R3, R20, 0x2 ;  /* 0x0000001403167211 */ /* 0x000fc800078210ff */
[----:B------:R-:W-:Y:S01]  /*01c0*/  LEA.HI.X R23, R3, R21, R7, 0x2, P1 ;  /* 0x0000001503177211 */ /* 0x000fe200008f1407 */
[----:B------:R-:W-:Y:S02]  /*01d0*/  IMAD R3, R2, R5, RZ ;  /* 0x0000000502037224 */ /* 0x000fe400078e02ff */
[----:B------:R-:W-:Y:S02]  /*01e0*/  IMAD.IADD R7, R0, 0x1, R5 ;  /* 0x0000000100077824 */ /* 0x000fe400078e0205 */
[----:B------:R-:W-:Y:S01]  /*01f0*/  IMAD.WIDE R18, R5, 0x4, R22 ;  /* 0x0000000405127825 */ /* 0x000fe200078e0216 */
[----:B------:R-:W-:Y:S02]  /*0200*/  SHF.R.S32.HI R0, RZ, 0x1f, R3 ;  /* 0x0000001fff007819 */ /* 0x000fe40000011403 */
[----:B------:R-:W-:Y:S01]  /*0210*/  IADD3 R28, P1, PT, R3, R26, RZ ;  /* 0x0000001a031c7210 */ /* 0x000fe20007f3e0ff */
[----:B------:R-:W-:-:S04]  /*0220*/  IMAD.WIDE R20, R7, 0x4, R20 ;  /* 0x0000000407147825 */ /* 0x000fc800078e0214 */
[----:B------:R-:W-:Y:S01]  /*0230*/  IMAD.X R29, R0, 0x1, R27, P1 ;  /* 0x00000001001d7824 */ /* 0x000fe200008e061b */
[----:B--2---:R-:W-:Y:S07]  /*0240*/  @!P0 BRA `(.L_x_0) ;  /* 0x0000001400488947 */ /* 0x004fee0003800000 */
[----:B------:R-:W0:Y:S01]  /*0250*/  LDCU.64 UR4, c[0x0][0x380] ;  /* 0x00007000ff0477ac */ /* 0x000e220008000a00 */
[----:B------:R-:W-:Y:S01]  /*0260*/  IMAD.IADD R5, R3, 0x1, R4 ;  /* 0x0000000103057824 */ /* 0x000fe200078e0204 */
[----:B------:R-:W-:-:S03]  /*0270*/  LOP3.LUT R7, R2, 0x7, RZ, 0xc0, !PT ;  /* 0x0000000702077812 */ /* 0x000fc600078ec0ff */
[----:B------:R-:W-:Y:S01]  /*0280*/  IMAD.WIDE R14, R5, 0x4, R14 ;  /* 0x00000004050e7825 */ /* 0x000fe200078e020e */
[----:B------:R-:W-:Y:S02]  /*0290*/  LOP3.LUT R5, R2, 0xf, RZ, 0xc0, !PT ;  /* 0x0000000f02057812 */ /* 0x000fe400078ec0ff */
[----:B0-----:R-:W-:Y:S01]  /*02a0*/  LEA R24, P0, R4, UR4, 0x2 ;  /* 0x0000000404187c11 */ /* 0x001fe2000f8010ff */
[----:B------:R-:W-:-:S03]  /*02b0*/  UMOV UR4, 0x1 ;  /* 0x0000000100047882 */ /* 0x000fc60000000000 */
[C---:B------:R-:W-:Y:S02]  /*02c0*/  LEA R16, P1, R3.reuse, R24, 0x2 ;  /* 0x0000001803107211 */ /* 0x040fe400078210ff */
[----:B------:R-:W-:Y:S02]  /*02d0*/  LEA.HI.X R25, R4, UR5, R9, 0x2, P0 ;  /* 0x0000000504197c11 */ /* 0x000fe400080f1409 */
[----:B------:R-:W-:Y:S02]  /*02e0*/  LOP3.LUT R9, R2, 0x3, RZ, 0xc0, !PT ;  /* 0x0000000302097812 */ /* 0x000fe400078ec0ff */
[----:B------:R-:W-:-:S07]  /*02f0*/  LEA.HI.X R17, R3, R25, R0, 0x2, P1 ;  /* 0x0000001903117211 */ /* 0x000fce00008f1400 */
.L_x_6:
[----:B------:R-:W2:Y:S01]  /*0300*/  LDG.E.U8 R2, desc[UR6][R28.64] ;  /* 0x000000061c027981 */ /* 0x000ea2000c1e1100 */
[----:B------:R-:W0:Y:S03]  /*0310*/  LDCU.64 UR8, c[0x0][0x390] ;  /* 0x00007200ff0877ac */ /* 0x000e260008000a00 */
[----:B------:R-:W2:Y:S04]  /*0320*/  LDG.E.U8 R4, desc[UR6][R26.64] ;  /* 0x000000061a047981 */ /* 0x000ea8000c1e1100 */
[----:B------:R-:W3:Y:S04]  /*0330*/  LDG.E.U8 R6, desc[UR6][R28.64+0x1] ;  /* 0x000001061c067981 */ /* 0x000ee8000c1e1100 */
[----:B------:R-:W3:Y:S04]  /*0340*/  LDG.E.U8 R8, desc[UR6][R26.64+0x1] ;  /* 0x000001061a087981 */ /* 0x000ee8000c1e1100 */
[----:B------:R-:W4:Y:S04]  /*0350*/  LDG.E.U8 R10, desc[UR6][R28.64+0x2] ;  /* 0x000002061c0a7981 */ /* 0x000f28000c1e1100 */
[----:B------:R-:W4:Y:S01]  /*0360*/  LDG.E.U8 R12, desc[UR6][R26.64+0x2] ;  /* 0x000002061a0c7981 */ /* 0x000f22000c1e1100 */
[----:B--2---:R-:W-:-:S02]  /*0370*/  VIMNMX.U16x2 R0, PT, PT, R2, R4, PT ;  /* 0x0000000402007248 */ /* 0x004fc40003fe0200 */
[----:B------:R-:W-:-:S03]  /*0380*/  VIMNMX.U16x2 R2, PT, PT, R2, R4, !PT ;  /* 0x0000000402027248 */ /* 0x000fc60007fe0200 */
[----:B------:R-:W-:Y:S01]  /*0390*/  IMAD.MOV R0, RZ, RZ, -R0 ;  /* 0x000000ffff007224 */ /* 0x000fe200078e0a00 */
[CC--:B---3--:R-:W-:Y:S02]  /*03a0*/  VIMNMX.U16x2 R4, PT, PT, R6.reuse, R8.reuse, PT ;  /* 0x0000000806047248 */ /* 0x0c8fe40003fe0200 */
[----:B------:R-:W-:Y:S02]  /*03b0*/  VIMNMX.U16x2 R6, PT, PT, R6, R8, !PT ;  /* 0x0000000806067248 */ /* 0x000fe40007fe0200 */
[----:B------:R-:W-:Y:S01]  /*03c0*/  PRMT R11, R0, 0x7710, RZ ;  /* 0x00007710000b7816 */ /* 0x000fe200000000ff */
[----:B------:R-:W-:Y:S01]  /*03d0*/  IMAD.MOV R4, RZ, RZ, -R4 ;  /* 0x000000ffff047224 */ /* 0x000fe200078e0a04 */
[----:B----4-:R-:W-:-:S04]  /*03e0*/  VIMNMX.U16x2 R8, PT, PT, R10, R12, PT ;  /* 0x0000000c0a087248 */ /* 0x010fc80003fe0200 */
[----:B------:R-:W-:Y:S02]  /*03f0*/  PRMT R13, R4, 0x7710, RZ ;  /* 0x00007710040d7816 */ /* 0x000fe400000000ff */
[----:B------:R-:W-:Y:S01]  /*0400*/  VIMNMX.U16x2 R10, PT, PT, R10, R12, !PT ;  /* 0x0000000c0a0a7248 */ /* 0x000fe20007fe0200 */
[----:B------:R-:W-:Y:S01]  /*0410*/  IMAD.MOV R8, RZ, RZ, -R8 ;  /* 0x000000ffff087224 */ /* 0x000fe200078e0a08 */
[----:B------:R-:W-:Y:S01]  /*0420*/  IADD3 R2, PT, PT, R2, R11, RZ ;  /* 0x0000000b02027210 */ /* 0x000fe20007ffe0ff */
[----:B------:R-:W-:-:S03]  /*0430*/  IMAD.IADD R6, R6, 0x1, R13 ;  /* 0x0000000106067824 */ /* 0x000fc600078e020d */
[----:B------:R-:W-:Y:S02]  /*0440*/  PRMT R37, R8, 0x7710, RZ ;  /* 0x0000771008257816 */ /* 0x000fe400000000ff */
[----:B------:R-:W-:Y:S02]  /*0450*/  LOP3.LUT R11, R2, 0xffff, RZ, 0xc0, !PT ;  /* 0x0000ffff020b7812 */ /* 0x000fe400078ec0ff */
[----:B------:R-:W-:Y:S01]  /*0460*/  LOP3.LUT R6, R6, 0xffff, RZ, 0xc0, !PT ;  /* 0x0000ffff06067812 */ /* 0x000fe200078ec0ff */
[----:B------:R-:W-:-:S04]  /*0470*/  IMAD.IADD R10, R10, 0x1, R37 ;  /* 0x000000010a0a7824 */ /* 0x000fc800078e0225 */
[----:B------:R-:W-:Y:S01]  /*0480*/  IMAD R11, R11, 0x2, R6 ;  /* 0x000000020b0b7824 */ /* 0x000fe200078e0206 */
[----:B------:R-:W-:-:S05]  /*0490*/  LOP3.LUT R10, R10, 0xffff, RZ, 0xc0, !PT ;  /* 0x0000ffff0a0a7812 */ /* 0x000fca00078ec0ff */
[----:B------:R-:W-:-:S05]  /*04a0*/  IMAD.IADD R10, R10, 0x1, R11 ;  /* 0x000000010a0a7824 */ /* 0x000fca00078e020b */
[----:B------:R-:W-:-:S04]  /*04b0*/  LOP3.LUT R10, R10, 0x1ffc, RZ, 0xc0, !PT ;  /* 0x00001ffc0a0a7812 */ /* 0x000fc800078ec0ff */
[----:B0-----:R-:W-:-:S05]  /*04c0*/  IADD3 R10, P0, PT, R10, UR8, RZ ;  /* 0x000000080a0a7c10 */ /* 0x001fca000ff1e0ff */
[----:B------:R-:W-:Y:S01]  /*04d0*/  IMAD.X R11, RZ, RZ, UR9, P0 ;  /* 0x00000009ff0b7e24 */ /* 0x000fe200080e06ff */
[----:B------:R-:W0:Y:S04]  /*04e0*/  LDCU.64 UR8, c[0x0][0x3a0] ;  /* 0x00007400ff0877ac */ /* 0x000e280008000a00 */
[----:B------:R-:W2:Y:S01]  /*04f0*/  LDG.E R0, desc[UR6][R10.64] ;  /* 0x000000060a007981 */ /* 0x000ea2000c1e1900 */
[----:B0-----:R-:W-:Y:S01]  /*0500*/  UISETP.GE.U32.AND UP0, UPT, UR8, 0x10, UPT ;  /* 0x000000100800788c */ /* 0x001fe2000bf06070 */
[----:B--2---:R-:W-:-:S08]  /*0510*/  FMUL R0, R0, UR9 ;  /* 0x0000000900007c20 */ /* 0x004fd00008400000 */
[----:B------:R-:W-:Y:S05]  /*0520*/  BRA.U !UP0, `(.L_x_1) ;  /* 0x0000000508d47547 */ /* 0x000fea000b800000 */
[----:B------:R-:W0:Y:S01]  /*0530*/  LDCU UR5, c[0x0][0x3a0] ;  /* 0x00007400ff0577ac */ /* 0x000e220008000800 */
[----:B------:R-:W1:Y:S01]  /*0540*/  LDCU UR8, c[0x0][0x3a8] ;  /* 0x00007500ff0877ac */ /* 0x000e620008000800 */
[----:B0-----:R-:W-:-:S04]  /*0550*/  ULOP3.LUT UR5, UR5, 0x7ffffff0, URZ, 0xc0, !UPT ;  /* 0x7ffffff005057892 */ /* 0x001fc8000f8ec0ff */
[----:B-1----:R-:W-:-:S12]  /*0560*/  UIADD3 UR5, UPT, UPT, -UR5, URZ, URZ ;  /* 0x000000ff05057290 */ /* 0x002fd8000fffe1ff */
.L_x_2:
[----:B------:R-:W2:Y:S04]  /*0570*/  LDG.E R11, desc[UR6][R24.64] ;  /* 0x00000006180b7981 */ /* 0x000ea8000c1e1900 */
[----:B------:R-:W3:Y:S01]  /*0580*/  LDG.E R2, desc[UR6][R14.64] ;  /* 0x000000060e027981 */ /* 0x000ee2000c1e1900 */
[----:B--2---:R-:W-:-:S04]  /*0590*/  FMUL R11, R0, R11 ;  /* 0x0000000b000b7220 */ /* 0x004fc80000400000 */
[----:B---3--:R-:W-:-:S05]  /*05a0*/  FFMA R11, R2, UR8, R11 ;  /* 0x00000008020b7c23 */ /* 0x008fca000800000b */
[----:B------:R0:W-:Y:S04]  /*05b0*/  STG.E desc[UR6][R16.64], R11 ;  /* 0x0000000b10007986 */ /* 0x0001e8000c101906 */
        /* <DEDUP_REMOVED lines=10> */
[----:B0-----:R-:W3:Y:S04]  /*0660*/  LDG.E R11, desc[UR6][R24.64+0xc] ;  /* 0x00000c06180b7981 */ /* 0x001ee8000c1e1900 */
[----:B------:R-:W4:Y:S01]  /*0670*/  LDG.E R2, desc[UR6][R14.64+0xc] ;  /* 0x00000c060e027981 */ /* 0x000f22000c1e1900 */
[----:B---3--:R-:W-:-:S04]  /*0680*/  FMUL R11, R0, R11 ;  /* 0x0000000b000b7220 */ /* 0x008fc80000400000 */
[----:B----4-:R-:W-:-:S05]  /*0690*/  FFMA R11, R2, UR8, R11 ;  /* 0x00000008020b7c23 */ /* 0x010fca000800000b */
[----:B------:R0:W-:Y:S04]  /*06a0*/  STG.E desc[UR6][R16.64+0xc], R11 ;  /* 0x00000c0b10007986 */ /* 0x0001e8000c101906 */
[----:B-1----:R-:W3:Y:S04]  /*06b0*/  LDG.E R13, desc[UR6][R24.64+0x10] ;  /* 0x00001006180d7981 */ /* 0x002ee8000c1e1900 */
[----:B------:R-:W4:Y:S01]  /*06c0*/  LDG.E R2, desc[UR6][R14.64+0x10] ;  /* 0x000010060e027981 */ /* 0x000f22000c1e1900 */
[----:B---3--:R-:W-:-:S04]  /*06d0*/  FMUL R13, R0, R13 ;  /* 0x0000000d000d7220 */ /* 0x008fc80000400000 */
[----:B----4-:R-:W-:-:S05]  /*06e0*/  FFMA R13, R2, UR8, R13 ;  /* 0x00000008020d7c23 */ /* 0x010fca000800000d */
[----:B------:R1:W-:Y:S04]  /*06f0*/  STG.E desc[UR6][R16.64+0x10], R13 ;  /* 0x0000100d10007986 */ /* 0x0003e8000c101906 */
[----:B--2---:R-:W2:Y:S04]  /*0700*/  LDG.E R31, desc[UR6][R24.64+0x14] ;  /* 0x00001406181f7981 */ /* 0x004ea8000c1e1900 */
        /* <DEDUP_REMOVED lines=50> */
[----:B------:R0:W4:Y:S01]  /*0a30*/  LDG.E R2, desc[UR6][R14.64+0x3c] ;  /* 0x00003c060e027981 */ /* 0x000122000c1e1900 */
[----:B------:R-:W-:Y:S01]  /*0a40*/  UIADD3 UR5, UPT, UPT, UR5, 0x10, URZ ;  /* 0x0000001005057890 */ /* 0x000fe2000fffe0ff */
[----:B------:R-:W-:Y:S01]  /*0a50*/  IADD3 R12, P1, PT, R24, 0x40, RZ ;  /* 0x00000040180c7810 */ /* 0x000fe20007f3e0ff */
[----:B------:R-:W-:Y:S01]  /*0a60*/  IMAD.MOV.U32 R30, RZ, RZ, R14 ;  /* 0x000000ffff1e7224 */ /* 0x000fe200078e000e */
[----:B------:R-:W-:Y:S01]  /*0a70*/  IADD3 R10, P2, PT, R16, 0x40, RZ ;  /* 0x00000040100a7810 */ /* 0x000fe20007f5e0ff */
[----:B------:R-:W-:Y:S01]  /*0a80*/  UISETP.NE.AND UP0, UPT, UR5, URZ, UPT ;  /* 0x000000ff0500728c */ /* 0x000fe2000bf05270 */
[----:B------:R-:W-:Y:S01]  /*0a90*/  IADD3 R36, P0, PT, R14, 0x40, RZ ;  /* 0x000000400e247810 */ /* 0x000fe20007f1e0ff */
[----:B-1----:R-:W-:-:S02]  /*0aa0*/  IMAD.X R13, RZ, RZ, R25, P1 ;  /* 0x000000ffff0d7224 */ /* 0x002fc400008e0619 */
[----:B--2---:R-:W-:Y:S01]  /*0ab0*/  IMAD.MOV.U32 R31, RZ, RZ, R15 ;  /* 0x000000ffff1f7224 */ /* 0x004fe200078e000f */
[----:B------:R-:W-:Y:S01]  /*0ac0*/  IADD3.X R37, PT, PT, RZ, R15, RZ, P0, !PT ;  /* 0x0000000fff257210 */ /* 0x000fe200007fe4ff */
[----:B------:R-:W-:Y:S02]  /*0ad0*/  IMAD.MOV.U32 R34, RZ, RZ, R24 ;  /* 0x000000ffff227224 */ /* 0x000fe400078e0018 */
[----:B------:R-:W-:Y:S01]  /*0ae0*/  IMAD.MOV.U32 R35, RZ, RZ, R25 ;  /* 0x000000ffff237224 */ /* 0x000fe200078e0019 */
[----:B0-----:R-:W-:Y:S01]  /*0af0*/  MOV R15, R37 ;  /* 0x00000025000f7202 */ /* 0x001fe20000000f00 */
[----:B------:R-:W-:Y:S02]  /*0b00*/  IMAD.MOV.U32 R32, RZ, RZ, R16 ;  /* 0x000000ffff207224 */ /* 0x000fe400078e0010 */
[----:B------:R-:W-:Y:S02]  /*0b10*/  IMAD.MOV.U32 R33, RZ, RZ, R17 ;  /* 0x000000ffff217224 */ /* 0x000fe400078e0011 */
[----:B------:R-:W-:-:S02]  /*0b20*/  IMAD.MOV.U32 R24, RZ, RZ, R12 ;  /* 0x000000ffff187224 */ /* 0x000fc400078e000c */
[----:B------:R-:W-:Y:S02]  /*0b30*/  IMAD.MOV.U32 R25, RZ, RZ, R13 ;  /* 0x000000ffff197224 */ /* 0x000fe400078e000d */
[----:B------:R-:W-:Y:S02]  /*0b40*/  IMAD.MOV.U32 R14, RZ, RZ, R36 ;  /* 0x000000ffff0e7224 */ /* 0x000fe400078e0024 */
[----:B---3--:R-:W-:-:S04]  /*0b50*/  FMUL R11, R0, R11 ;  /* 0x0000000b000b7220 */ /* 0x008fc80000400000 */
[----:B----4-:R-:W-:Y:S01]  /*0b60*/  FFMA R2, R2, UR8, R11 ;  /* 0x0000000802027c23 */ /* 0x010fe2000800000b */
[----:B------:R-:W-:-:S04]  /*0b70*/  IADD3.X R11, PT, PT, RZ, R17, RZ, P2, !PT ;  /* 0x00000011ff0b7210 */ /* 0x000fc800017fe4ff */
[----:B------:R0:W-:Y:S02]  /*0b80*/  STG.E desc[UR6][R16.64+0x3c], R2 ;  /* 0x00003c0210007986 */ /* 0x0001e4000c101906 */
[----:B0-----:R-:W-:Y:S02]  /*0b90*/  IMAD.MOV.U32 R16, RZ, RZ, R10 ;  /* 0x000000ffff107224 */ /* 0x001fe400078e000a */
[----:B------:R-:W-:Y:S01]  /*0ba0*/  IMAD.MOV.U32 R17, RZ, RZ, R11 ;  /* 0x000000ffff117224 */ /* 0x000fe200078e000b */
[----:B------:R-:W-:Y:S06]  /*0bb0*/  BRA.U UP0, `(.L_x_2) ;  /* 0xfffffff9006c7547 */ /* 0x000fec000b83ffff */
[----:B------:R-:W-:Y:S01]  /*0bc0*/  IADD3 R30, P0, PT, R30, 0x3c, RZ ;  /* 0x0000003c1e1e7810 */ /* 0x000fe20007f1e0ff */
[----:B------:R-:W-:Y:S01]  /*0bd0*/  IMAD.MOV.U32 R15, RZ, RZ, R37 ;  /* 0x000000ffff0f7224 */ /* 0x000fe200078e0025 */
[----:B------:R-:W-:Y:S01]  /*0be0*/  IADD3 R32, P1, PT, R32, 0x3c, RZ ;  /* 0x0000003c20207810 */ /* 0x000fe20007f3e0ff */
[----:B------:R-:W-:Y:S01]  /*0bf0*/  IMAD.MOV.U32 R24, RZ, RZ, R12 ;  /* 0x000000ffff187224 */ /* 0x000fe200078e000c */
[----:B------:R-:W-:Y:S01]  /*0c00*/  IADD3 R34, P2, PT, R34, 0x3c, RZ ;  /* 0x0000003c22227810 */ /* 0x000fe20007f5e0ff */
[----:B------:R-:W-:Y:S01]  /*0c10*/  IMAD.X R31, RZ, RZ, R31, P0 ;  /* 0x000000ffff1f7224 */ /* 0x000fe200000e061f */
[----:B------:R-:W-:Y:S01]  /*0c20*/  MOV R14, R36 ;  /* 0x00000024000e7202 */ /* 0x000fe20000000f00 */
[----:B------:R-:W-:Y:S02]  /*0c30*/  IMAD.X R33, RZ, RZ, R33, P1 ;  /* 0x000000ffff217224 */ /* 0x000fe400008e0621 */
[----:B------:R-:W-:Y:S02]  /*0c40*/  IMAD.X R35, RZ, RZ, R35, P2 ;  /* 0x000000ffff237224 */ /* 0x000fe400010e0623 */
[----:B------:R-:W-:-:S02]  /*0c50*/  IMAD.MOV.U32 R25, RZ, RZ, R13 ;  /* 0x000000ffff197224 */ /* 0x000fc400078e000d */
[----:B------:R-:W-:Y:S02]  /*0c60*/  IMAD.MOV.U32 R16, RZ, RZ, R10 ;  /* 0x000000ffff107224 */ /* 0x000fe400078e000a */
[----:B------:R-:W-:-:S07]  /*0c70*/  IMAD.MOV.U32 R17, RZ, RZ, R11 ;  /* 0x000000ffff117224 */ /* 0x000fce00078e000b */
.L_x_1:
[----:B------:R-:W-:-:S13]  /*0c80*/  ISETP.NE.AND P0, PT, R5, RZ, PT ;  /* 0x000000ff0500720c */ /* 0x000fda0003f05270 */
[----:B------:R-:W-:Y:S05]  /*0c90*/  @!P0 BRA `(.L_x_3) ;  /* 0x0000000800448947 */ /* 0x000fea0003800000 */
[----:B------:R-:W-:Y:S02]  /*0ca0*/  IADD3 R2, PT, PT, R5, -0x1, RZ ;  /* 0xffffffff05027810 */ /* 0x000fe40007ffe0ff */
[----:B------:R-:W-:Y:S02]  /*0cb0*/  ISETP.NE.AND P0, PT, R7, RZ, PT ;  /* 0x000000ff0700720c */ /* 0x000fe40003f05270 */
[----:B------:R-:W-:-:S13]  /*0cc0*/  ISETP.GE.U32.AND P1, PT, R2, 0x7, PT ;  /* 0x000000070200780c */ /* 0x000fda0003f26070 */
[----:B------:R-:W-:Y:S05]  /*0cd0*/  @!P1 BRA `(.L_x_4) ;  /* 0x0000000000ec9947 */ /* 0x000fea0003800000 */
[----:B------:R-:W2:Y:S01]  /*0ce0*/  LDG.E R11, desc[UR6][R24.64] ;  /* 0x00000006180b7981 */ /* 0x000ea2000c1e1900 */
[----:B------:R-:W0:Y:S03]  /*0cf0*/  LDCU UR5, c[0x0][0x3a8] ;  /* 0x00007500ff0577ac */ /* 0x000e260008000800 */
[----:B------:R-:W0:Y:S01]  /*0d00*/  LDG.E R2, desc[UR6][R14.64] ;  /* 0x000000060e027981 */ /* 0x000e22000c1e1900 */
[----:B--2---:R-:W-:-:S04]  /*0d10*/  FMUL R11, R0, R11 ;  /* 0x0000000b000b7220 */ /* 0x004fc80000400000 */
[----:B0-----:R-:W-:-:S05]  /*0d20*/  FFMA R11, R2, UR5, R11 ;  /* 0x00000005020b7c23 */ /* 0x001fca000800000b */
        /* <DEDUP_REMOVED lines=31> */
[----:B-1----:R1:W3:Y:S04]  /*0f20*/  LDG.E R13, desc[UR6][R24.64+0x1c] ;  /* 0x00001c06180d7981 */ /* 0x0022e8000c1e1900 */
[----:B------:R-:W4:Y:S01]  /*0f30*/  LDG.E R2, desc[UR6][R14.64+0x1c] ;  /* 0x00001c060e027981 */ /* 0x000f22000c1e1900 */
[----:B------:R-:W-:Y:S02]  /*0f40*/  IADD3 R30, P1, PT, R14, 0x1c, RZ ;  /* 0x0000001c0e1e7810 */ /* 0x000fe40007f3e0ff */
[----:B------:R-:W-:-:S02]  /*0f50*/  IADD3 R4, P5, PT, R24, 0x20, RZ ;  /* 0x0000002018047810 */ /* 0x000fc40007fbe0ff */
[----:B------:R-:W-:Y:S01]  /*0f60*/  IADD3 R6, P4, PT, R16, 0x20, RZ ;  /* 0x0000002010067810 */ /* 0x000fe20007f9e0ff */
[----:B--2---:R-:W-:Y:S01]  /*0f70*/  IMAD.X R31, RZ, RZ, R15, P1 ;  /* 0x000000ffff1f7224 */ /* 0x004fe200008e060f */
[----:B------:R-:W-:Y:S01]  /*0f80*/  IADD3 R34, P2, PT, R24, 0x1c, RZ ;  /* 0x0000001c18227810 */ /* 0x000fe20007f5e0ff */
[----:B-1----:R-:W-:Y:S01]  /*0f90*/  IMAD.MOV.U32 R24, RZ, RZ, R4 ;  /* 0x000000ffff187224 */ /* 0x002fe200078e0004 */
[----:B------:R-:W-:-:S03]  /*0fa0*/  IADD3 R32, P3, PT, R16, 0x1c, RZ ;  /* 0x0000001c10207810 */ /* 0x000fc60007f7e0ff */
[----:B------:R-:W-:Y:S01]  /*0fb0*/  IMAD.X R35, RZ, RZ, R25, P2 ;  /* 0x000000ffff237224 */ /* 0x000fe200010e0619 */
[----:B------:R-:W-:Y:S01]  /*0fc0*/  IADD3.X R33, PT, PT, RZ, R17, RZ, P3, !PT ;  /* 0x00000011ff217210 */ /* 0x000fe20001ffe4ff */
[----:B---3--:R-:W-:-:S04]  /*0fd0*/  FMUL R13, R0, R13 ;  /* 0x0000000d000d7220 */ /* 0x008fc80000400000 */
[----:B----4-:R-:W-:Y:S01]  /*0fe0*/  FFMA R13, R2, UR5, R13 ;  /* 0x00000005020d7c23 */ /* 0x010fe2000800000d */
[----:B------:R-:W-:-:S04]  /*0ff0*/  IADD3 R2, P6, PT, R14, 0x20, RZ ;  /* 0x000000200e027810 */ /* 0x000fc80007fde0ff */
[----:B------:R1:W-:Y:S01]  /*1000*/  STG.E desc[UR6][R16.64+0x1c], R13 ;  /* 0x00001c0d10007986 */ /* 0x0003e2000c101906 */
[----:B0-----:R-:W-:Y:S02]  /*1010*/  IMAD.X R11, RZ, RZ, R15, P6 ;  /* 0x000000ffff0b7224 */ /* 0x001fe400030e060f */
[----:B------:R-:W-:Y:S02]  /*1020*/  IMAD.X R15, RZ, RZ, R25, P5 ;  /* 0x000000ffff0f7224 */ /* 0x000fe400028e0619 */
[----:B------:R-:W-:Y:S02]  /*1030*/  IMAD.MOV.U32 R14, RZ, RZ, R2 ;  /* 0x000000ffff0e7224 */ /* 0x000fe400078e0002 */
[----:B------:R-:W-:Y:S02]  /*1040*/  IMAD.MOV.U32 R25, RZ, RZ, R15 ;  /* 0x000000ffff197224 */ /* 0x000fe400078e000f */
[----:B------:R-:W-:Y:S02]  /*1050*/  IMAD.MOV.U32 R15, RZ, RZ, R11 ;  /* 0x000000ffff0f7224 */ /* 0x000fe400078e000b */
[----:B-1----:R-:W-:-:S02]  /*1060*/  IMAD.X R13, RZ, RZ, R17, P4 ;  /* 0x000000ffff0d7224 */ /* 0x002fc400020e0611 */
[----:B------:R-:W-:-:S03]  /*1070*/  IMAD.MOV.U32 R16, RZ, RZ, R6 ;  /* 0x000000ffff107224 */ /* 0x000fc600078e0006 */
[----:B------:R-:W-:-:S07]  /*1080*/  MOV R17, R13 ;  /* 0x0000000d00117202 */ /* 0x000fce0000000f00 */
.L_x_4:
[----:B------:R-:W-:Y:S05]  /*1090*/  @!P0 BRA `(.L_x_3) ;  /* 0x0000000400448947 */ /* 0x000fea0003800000 */
[----:B------:R-:W-:Y:S01]  /*10a0*/  VIADD R2, R7, 0xffffffff ;  /* 0xffffffff07027836 */ /* 0x000fe20000000000 */
[----:B------:R-:W-:-:S04]  /*10b0*/  ISETP.NE.AND P0, PT, R9, RZ, PT ;  /* 0x000000ff0900720c */ /* 0x000fc80003f05270 */
        /* <DEDUP_REMOVED lines=12> */
[----:B------:R-:W-:Y:S04]  /*1180*/  STG.E desc[UR6][R16.64+0x4], R13 ;  /* 0x0000040d10007986 */ /* 0x000fe8000c101906 */
[----:B------:R-:W2:Y:S04]  /*1190*/  LDG.E R31, desc[UR6][R24.64+0x8] ;  /* 0x00000806181f7981 */ /* 0x000ea8000c1e1900 */
[----:B------:R-:W3:Y:S01]  /*11a0*/  LDG.E R2, desc[UR6][R14.64+0x8] ;  /* 0x000008060e027981 */ /* 0x000ee2000c1e1900 */
[----:B--2---:R-:W-:-:S04]  /*11b0*/  FMUL R31, R0, R31 ;  /* 0x0000001f001f7220 */ /* 0x004fc80000400000 */
[----:B---3--:R-:W-:-:S05]  /*11c0*/  FFMA R31, R2, UR5, R31 ;  /* 0x00000005021f7c23 */ /* 0x008fca000800001f */
[----:B------:R1:W-:Y:S04]  /*11d0*/  STG.E desc[UR6][R16.64+0x8], R31 ;  /* 0x0000081f10007986 */ /* 0x0003e8000c101906 */
[----:B0-----:R0:W2:Y:S04]  /*11e0*/  LDG.E R11, desc[UR6][R24.64+0xc] ;  /* 0x00000c06180b7981 */ /* 0x0010a8000c1e1900 */
[----:B------:R-:W3:Y:S01]  /*11f0*/  LDG.E R2, desc[UR6][R14.64+0xc] ;  /* 0x00000c060e027981 */ /* 0x000ee2000c1e1900 */
[----:B------:R-:W-:Y:S02]  /*1200*/  IADD3 R30, P1, PT, R14, 0xc, RZ ;  /* 0x0000000c0e1e7810 */ /* 0x000fe40007f3e0ff */
[----:B------:R-:W-:-:S02]  /*1210*/  IADD3 R4, P5, PT, R24, 0x10, RZ ;  /* 0x0000001018047810 */ /* 0x000fc40007fbe0ff */
[----:B------:R-:W-:Y:S01]  /*1220*/  IADD3 R6, P4, PT, R16, 0x10, RZ ;  /* 0x0000001010067810 */ /* 0x000fe20007f9e0ff */
[----:B-1----:R-:W-:Y:S01]  /*1230*/  IMAD.X R31, RZ, RZ, R15, P1 ;  /* 0x000000ffff1f7224 */ /* 0x002fe200008e060f */
[----:B------:R-:W-:Y:S01]  /*1240*/  IADD3 R34, P2, PT, R24, 0xc, RZ ;  /* 0x0000000c18227810 */ /* 0x000fe20007f5e0ff */
[----:B0-----:R-:W-:Y:S01]  /*1250*/  IMAD.MOV.U32 R24, RZ, RZ, R4 ;  /* 0x000000ffff187224 */ /* 0x001fe200078e0004 */
[----:B------:R-:W-:-:S03]  /*1260*/  IADD3 R32, P3, PT, R16, 0xc, RZ ;  /* 0x0000000c10207810 */ /* 0x000fc60007f7e0ff */
[----:B------:R-:W-:Y:S02]  /*1270*/  IMAD.X R35, RZ, RZ, R25, P2 ;  /* 0x000000ffff237224 */ /* 0x000fe400010e0619 */
[----:B------:R-:W-:Y:S02]  /*1280*/  IMAD.X R33, RZ, RZ, R17, P3 ;  /* 0x000000ffff217224 */ /* 0x000fe400018e0611 */
[----:B--2---:R-:W-:-:S04]  /*1290*/  FMUL R11, R0, R11 ;  /* 0x0000000b000b7220 */ /* 0x004fc80000400000 */
[----:B---3--:R-:W-:Y:S01]  /*12a0*/  FFMA R11, R2, UR5, R11 ;  /* 0x00000005020b7c23 */ /* 0x008fe2000800000b */
[----:B------:R-:W-:-:S04]  /*12b0*/  IADD3 R2, P6, PT, R14, 0x10, RZ ;  /* 0x000000100e027810 */ /* 0x000fc80007fde0ff */
[----:B------:R0:W-:Y:S01]  /*12c0*/  STG.E desc[UR6][R16.64+0xc], R11 ;  /* 0x00000c0b10007986 */ /* 0x0001e2000c101906 */
[----:B------:R-:W-:Y:S02]  /*12d0*/  IMAD.X R13, RZ, RZ, R15, P6 ;  /* 0x000000ffff0d7224 */ /* 0x000fe400030e060f */
[----:B------:R-:W-:Y:S02]  /*12e0*/  IMAD.X R15, RZ, RZ, R25, P5 ;  /* 0x000000ffff0f7224 */ /* 0x000fe400028e0619 */
[----:B------:R-:W-:Y:S02]  /*12f0*/  IMAD.MOV.U32 R14, RZ, RZ, R2 ;  /* 0x000000ffff0e7224 */ /* 0x000fe400078e0002 */
[----:B------:R-:W-:Y:S02]  /*1300*/  IMAD.MOV.U32 R25, RZ, RZ, R15 ;  /* 0x000000ffff197224 */ /* 0x000fe400078e000f */
[----:B------:R-:W-:Y:S01]  /*1310*/  IMAD.MOV.U32 R15, RZ, RZ, R13 ;  /* 0x000000ffff0f7224 */ /* 0x000fe200078e000d */
[----:B0-----:R-:W-:-:S02]  /*1320*/  IADD3.X R11, PT, PT, RZ, R17, RZ, P4, !PT ;  /* 0x00000011ff0b7210 */ /* 0x001fc400027fe4ff */
[----:B------:R-:W-:-:S03]  /*1330*/  MOV R16, R6 ;  /* 0x0000000600107202 */ /* 0x000fc60000000f00 */
[----:B------:R-:W-:-:S07]  /*1340*/  IMAD.MOV.U32 R17, RZ, RZ, R11 ;  /* 0x000000ffff117224 */ /* 0x000fce00078e000b */
.L_x_5:
[----:B------:R-:W-:Y:S05]  /*1350*/  @!P0 BRA `(.L_x_3) ;  /* 0x0000000000948947 */ /* 0x000fea0003800000 */
[----:B------:R-:W2:Y:S01]  /*1360*/  LDG.E R11, desc[UR6][R24.64] ;  /* 0x00000006180b7981 */ /* 0x000ea2000c1e1900 */
[----:B------:R-:W0:Y:S03]  /*1370*/  LDCU UR5, c[0x0][0x3a8] ;  /* 0x00007500ff0577ac */ /* 0x000e260008000800 */
[----:B------:R-:W0:Y:S01]  /*1380*/  LDG.E R2, desc[UR6][R14.64] ;  /* 0x000000060e027981 */ /* 0x000e22000c1e1900 */
[----:B------:R-:W-:Y:S01]  /*1390*/  ISETP.NE.AND P0, PT, R9, 0x1, PT ;  /* 0x000000010900780c */ /* 0x000fe20003f05270 */
[----:B------:R-:W-:Y:S01]  /*13a0*/  IMAD.MOV.U32 R30, RZ, RZ, R14 ;  /* 0x000000ffff1e7224 */ /* 0x000fe200078e000e */
[----:B------:R-:W-:Y:S01]  /*13b0*/  MOV R32, R16 ;  /* 0x0000001000207202 */ /* 0x000fe20000000f00 */
[----:B------:R-:W-:Y:S02]  /*13c0*/  IMAD.MOV.U32 R31, RZ, RZ, R15 ;  /* 0x000000ffff1f7224 */ /* 0x000fe400078e000f */
[----:B------:R-:W-:-:S02]  /*13d0*/  IMAD.MOV.U32 R34, RZ, RZ, R24 ;  /* 0x000000ffff227224 */ /* 0x000fc400078e0018 */
[----:B------:R-:W-:Y:S02]  /*13e0*/  IMAD.MOV.U32 R35, RZ, RZ, R25 ;  /* 0x000000ffff237224 */ /* 0x000fe400078e0019 */
[----:B------:R-:W-:Y:S02]  /*13f0*/  IMAD.MOV.U32 R33, RZ, RZ, R17 ;  /* 0x000000ffff217224 */ /* 0x000fe400078e0011 */
[----:B--2---:R-:W-:-:S04]  /*1400*/  FMUL R11, R0, R11 ;  /* 0x0000000b000b7220 */ /* 0x004fc80000400000 */
[----:B0-----:R-:W-:-:S05]  /*1410*/  FFMA R11, R2, UR5, R11 ;  /* 0x00000005020b7c23 */ /* 0x001fca000800000b */
[----:B------:R0:W-:Y:S01]  /*1420*/  STG.E desc[UR6][R16.64], R11 ;  /* 0x0000000b10007986 */ /* 0x0001e2000c101906 */
[----:B------:R-:W-:Y:S05]  /*1430*/  @!P0 BRA `(.L_x_3) ;  /* 0x00000000005c8947 */ /* 0x000fea0003800000 */
[----:B0-----:R-:W2:Y:S04]  /*1440*/  LDG.E R11, desc[UR6][R24.64+0x4] ;  /* 0x00000406180b7981 */ /* 0x001ea8000c1e1900 */
[----:B------:R-:W3:Y:S01]  /*1450*/  LDG.E R2, desc[UR6][R14.64+0x4] ;  /* 0x000004060e027981 */ /* 0x000ee2000c1e1900 */
[----:B------:R-:W-:Y:S01]  /*1460*/  ISETP.NE.AND P0, PT, R9, 0x2, PT ;  /* 0x000000020900780c */ /* 0x000fe20003f05270 */
[----:B--2---:R-:W-:-:S04]  /*1470*/  FMUL R11, R0, R11 ;  /* 0x0000000b000b7220 */ /* 0x004fc80000400000 */
[----:B---3--:R-:W-:-:S05]  /*1480*/  FFMA R11, R2, UR5, R11 ;  /* 0x00000005020b7c23 */ /* 0x008fca000800000b */
[----:B------:R1:W-:Y:S04]  /*1490*/  STG.E desc[UR6][R16.64+0x4], R11 ;  /* 0x0000040b10007986 */ /* 0x0003e8000c101906 */
[----:B------:R-:W2:Y:S04]  /*14a0*/  @P0 LDG.E R13, desc[UR6][R24.64+0x8] ;  /* 0x00000806180d0981 */ /* 0x000ea8000c1e1900 */
[----:B------:R-:W3:Y:S01]  /*14b0*/  @P0 LDG.E R2, desc[UR6][R14.64+0x8] ;  /* 0x000008060e020981 */ /* 0x000ee2000c1e1900 */
[----:B------:R-:W-:Y:S02]  /*14c0*/  IADD3 R34, P2, PT, R24, 0x4, RZ ;  /* 0x0000000418227810 */ /* 0x000fe40007f5e0ff */
[----:B------:R-:W-:-:S02]  /*14d0*/  IADD3 R30, P3, PT, R14, 0x4, RZ ;  /* 0x000000040e1e7810 */ /* 0x000fc40007f7e0ff */
[----:B------:R-:W-:Y:S01]  /*14e0*/  IADD3 R32, P1, PT, R16, 0x4, RZ ;  /* 0x0000000410207810 */ /* 0x000fe20007f3e0ff */
[----:B------:R-:W-:Y:S01]  /*14f0*/  IMAD.X R35, RZ, RZ, R25, P2 ;  /* 0x000000ffff237224 */ /* 0x000fe200010e0619 */
[----:B------:R-:W-:Y:S01]  /*1500*/  @P0 IADD3 R34, P5, PT, R24, 0x8, RZ ;  /* 0x0000000818220810 */ /* 0x000fe20007fbe0ff */
[----:B------:R-:W-:Y:S01]  /*1510*/  IMAD.X R31, RZ, RZ, R15, P3 ;  /* 0x000000ffff1f7224 */ /* 0x000fe200018e060f */
[----:B------:R-:W-:Y:S01]  /*1520*/  @P0 IADD3 R32, P4, PT, R16, 0x8, RZ ;  /* 0x0000000810200810 */ /* 0x000fe20007f9e0ff */
[----:B------:R-:W-:Y:S01]  /*1530*/  IMAD.X R33, RZ, RZ, R17, P1 ;  /* 0x000000ffff217224 */ /* 0x000fe200008e0611 */
[----:B------:R-:W-:Y:S01]  /*1540*/  @P0 IADD3 R30, P6, PT, R14, 0x8, RZ ;  /* 0x000000080e1e0810 */ /* 0x000fe20007fde0ff */
[----:B------:R-:W-:Y:S02]  /*1550*/  @P0 IMAD.X R35, RZ, RZ, R25, P5 ;  /* 0x000000ffff230224 */ /* 0x000fe400028e0619 */
[----:B------:R-:W-:Y:S01]  /*1560*/  @P0 IMAD.X R33, RZ, RZ, R17, P4 ;  /* 0x000000ffff210224 */ /* 0x000fe200020e0611 */
[----:B------:R-:W-:Y:S01]  /*1570*/  @P0 IADD3.X R31, PT, PT, RZ, R15, RZ, P6, !PT ;  /* 0x0000000fff1f0210 */ /* 0x000fe200037fe4ff */
[----:B--2---:R-:W-:-:S04]  /*1580*/  @P0 FMUL R13, R0, R13 ;  /* 0x0000000d000d0220 */ /* 0x004fc80000400000 */
[----:B---3--:R-:W-:-:S05]  /*1590*/  @P0 FFMA R13, R2, UR5, R13 ;  /* 0x00000005020d0c23 */ /* 0x008fca000800000d */
[----:B------:R1:W-:Y:S02]  /*15a0*/  @P0 STG.E desc[UR6][R16.64+0x8], R13 ;  /* 0x0000080d10000986 */ /* 0x0003e4000c101906 */
.L_x_3:
[----:B01----:R-:W2:Y:S01]  /*15b0*/  LDG.E R11, desc[UR6][R22.64] ;  /* 0x00000006160b7981 */ /* 0x003ea2000c1e1900 */
[----:B------:R-:W0:Y:S03]  /*15c0*/  LDCU UR5, c[0x0][0x3a8] ;  /* 0x00007500ff0577ac */ /* 0x000e260008000800 */
[----:B------:R-:W0:Y:S01]  /*15d0*/  LDG.E R2, desc[UR6][R20.64] ;  /* 0x0000000614027981 */ /* 0x000e22000c1e1900 */
[----:B------:R-:W-:Y:S01]  /*15e0*/  SHF.R.S32.HI R25, RZ, 0x1f, R3 ;  /* 0x0000001fff197819 */ /* 0x000fe20000011403 */
[----:B------:R-:W-:Y:S01]  /*15f0*/  UIADD3 UR4, UPT, UPT, UR4, 0x1, URZ ;  /* 0x0000000104047890 */ /* 0x000fe2000fffe0ff */
[C---:B------:R-:W-:Y:S01]  /*1600*/  IADD3 R26, P0, PT, R3.reuse, R26, RZ ;  /* 0x0000001a031a7210 */ /* 0x040fe20007f1e0ff */
[----:B------:R-:W-:-:S04]  /*1610*/  IMAD.WIDE R16, R3, 0x4, R34 ;  /* 0x0000000403107825 */ /* 0x000fc800078e0222 */
[----:B------:R-:W-:Y:S01]  /*1620*/  IMAD.X R27, R27, 0x1, R25, P0 ;  /* 0x000000011b1b7824 */ /* 0x000fe200000e0619 */
[C---:B------:R-:W-:Y:S01]  /*1630*/  IADD3 R28, P0, PT, R3.reuse, R28, RZ ;  /* 0x0000001c031c7210 */ /* 0x040fe20007f1e0ff */
[----:B------:R-:W-:Y:S01]  /*1640*/  IMAD.WIDE R14, R3, 0x4, R30 ;  /* 0x00000004030e7825 */ /* 0x000fe200078e021e */
[----:B------:R-:W-:-:S03]  /*1650*/  IADD3 R24, P2, PT, R16, -0x8, RZ ;  /* 0xfffffff810187810 */ /* 0x000fc60007f5e0ff */
[----:B------:R-:W-:Y:S01]  /*1660*/  IMAD.X R29, R29, 0x1, R25, P0 ;  /* 0x000000011d1d7824 */ /* 0x000fe200000e0619 */
[----:B------:R-:W-:Y:S02]  /*1670*/  IADD3 R14, P1, PT, R14, -0x8, RZ ;  /* 0xfffffff80e0e7810 */ /* 0x000fe40007f3e0ff */
[----:B------:R-:W-:Y:S02]  /*1680*/  IADD3.X R25, PT, PT, R17, -0x1, RZ, P2, !PT ;  /* 0xffffffff11197810 */ /* 0x000fe400017fe4ff */
[----:B------:R-:W-:Y:S01]  /*1690*/  IADD3.X R15, PT, PT, R15, -0x1, RZ, P1, !PT ;  /* 0xffffffff0f0f7810 */ /* 0x000fe20000ffe4ff */
[----:B--2---:R-:W-:Y:S02]  /*16a0*/  FMUL R13, R0, R11 ;  /* 0x0000000b000d7220 */ /* 0x004fe40000400000 */
[----:B------:R-:W1:Y:S02]  /*16b0*/  LDC.64 R10, c[0x0][0x398] ;  /* 0x0000e600ff0a7b82 */ /* 0x000e640000000a00 */
[----:B0-----:R-:W-:Y:S01]  /*16c0*/  FFMA R37, R2, UR5, R13 ;  /* 0x0000000502257c23 */ /* 0x001fe2000800000d */
[----:B------:R-:W-:-:S04]  /*16d0*/  IMAD.WIDE R12, R3, 0x4, R32 ;  /* 0x00000004030c7825 */ /* 0x000fc800078e0220 */
[----:B------:R0:W-:Y:S01]  /*16e0*/  STG.E desc[UR6][R18.64], R37 ;  /* 0x0000002512007986 */ /* 0x0001e2000c101906 */
[----:B------:R-:W-:-:S04]  /*16f0*/  IADD3 R16, P3, PT, R12, -0x8, RZ ;  /* 0xfffffff80c107810 */ /* 0x000fc80007f7e0ff */
[----:B------:R-:W-:Y:S02]  /*1700*/  IADD3.X R17, PT, PT, R13, -0x1, RZ, P3, !PT ;  /* 0xffffffff0d117810 */ /* 0x000fe40001ffe4ff */
[----:B-1----:R-:W-:Y:S01]  /*1710*/  ISETP.NE.AND P0, PT, R11, UR4, PT ;  /* 0x000000040b007c0c */ /* 0x002fe2000bf05270 */
[----:B------:R-:W-:-:S04]  /*1720*/  IMAD.WIDE R20, R10, 0x4, R20 ;  /* 0x000000040a147825 */ /* 0x000fc800078e0214 */
[----:B------:R-:W-:-:S04]  /*1730*/  IMAD.WIDE R22, R10, 0x4, R22 ;  /* 0x000000040a167825 */ /* 0x000fc800078e0216 */
[----:B0-----:R-:W-:-:S04]  /*1740*/  IMAD.WIDE R18, R10, 0x4, R18 ;  /* 0x000000040a127825 */ /* 0x001fc800078e0212 */
[----:B------:R-:W-:Y:S05]  /*1750*/  @!P0 EXIT ;  /* 0x000000000000894d */ /* 0x000fea0003800000 */
[----:B------:R-:W-:Y:S05]  /*1760*/  BRA `(.L_x_6) ;  /* 0xffffffe800e47947 */ /* 0x000fea000383ffff */
.L_x_0:
[C---:B------:R-:W-:Y:S02]  /*1770*/  VIADD R4, R8.reuse, 0xfffffffe ;  /* 0xfffffffe08047836 */ /* 0x040fe40000000000 */
[----:B------:R-:W-:-:S03]  /*1780*/  VIADD R6, R8, 0xffffffff ;  /* 0xffffffff08067836 */ /* 0x000fc60000000000 */
[----:B------:R-:W-:Y:S02]  /*1790*/  ISETP.GE.U32.AND P1, PT, R4, 0x3, PT ;  /* 0x000000030400780c */ /* 0x000fe40003f26070 */
[----:B------:R-:W-:-:S04]  /*17a0*/  LOP3.LUT R2, R6, 0x3, RZ, 0xc0, !PT ;  /* 0x0000000306027812 */ /* 0x000fc800078ec0ff */
[----:B------:R-:W-:-:S07]  /*17b0*/  ISETP.NE.AND P0, PT, R2, RZ, PT ;  /* 0x000000ff0200720c */ /* 0x000fce0003f05270 */
[----:B------:R-:W-:Y:S06]  /*17c0*/  @!P1 BRA `(.L_x_7) ;  /* 0x0000000c00149947 */ /* 0x000fec0003800000 */
[----:B------:R-:W-:Y:S01]  /*17d0*/  LOP3.LUT R4, R6, 0xfffffffc, RZ, 0xc0, !PT ;  /* 0xfffffffc06047812 */ /* 0x000fe200078ec0ff */
[----:B------:R-:W0:Y:S01]  /*17e0*/  LDCU UR10, c[0x0][0x3a8] ;  /* 0x00007500ff0a77ac */ /* 0x000e220008000800 */
[----:B------:R-:W1:Y:S01]  /*17f0*/  LDCU UR5, c[0x0][0x3a4] ;  /* 0x00007480ff0577ac */ /* 0x000e620008000800 */
[----:B------:R-:W2:Y:S01]  /*1800*/  LDCU.64 UR8, c[0x0][0x390] ;  /* 0x00007200ff0877ac */ /* 0x000ea20008000a00 */
[----:B------:R-:W-:-:S05]  /*1810*/  UMOV UR4, URZ ;  /* 0x000000ff00047c82 */ /* 0x000fca0008000000 */
.L_x_8:
[----:B---3--:R-:W3:Y:S04]  /*1820*/  LDG.E.U8 R12, desc[UR6][R28.64+0x1] ;  /* 0x000001061c0c7981 */ /* 0x008ee8000c1e1100 */
[----:B------:R-:W3:Y:S04]  /*1830*/  LDG.E.U8 R14, desc[UR6][R26.64+0x1] ;  /* 0x000001061a0e7981 */ /* 0x000ee8000c1e1100 */
[----:B------:R-:W4:Y:S04]  /*1840*/  LDG.E.U8 R8, desc[UR6][R28.64] ;  /* 0x000000061c087981 */ /* 0x000f28000c1e1100 */
[----:B------:R-:W4:Y:S04]  /*1850*/  LDG.E.U8 R10, desc[UR6][R26.64] ;  /* 0x000000061a0a7981 */ /* 0x000f28000c1e1100 */
[----:B------:R-:W5:Y:S04]  /*1860*/  LDG.E.U8 R16, desc[UR6][R28.64+0x2] ;  /* 0x000002061c107981 */ /* 0x000f68000c1e1100 */
[----:B------:R-:W5:Y:S01]  /*1870*/  LDG.E.U8 R24, desc[UR6][R26.64+0x2] ;  /* 0x000002061a187981 */ /* 0x000f62000c1e1100 */
[----:B---3--:R-:W-:-:S02]  /*1880*/  VIMNMX.U16x2 R9, PT, PT, R12, R14, PT ;  /* 0x0000000e0c097248 */ /* 0x008fc40003fe0200 */
[----:B------:R-:W-:-:S03]  /*1890*/  VIMNMX.U16x2 R12, PT, PT, R12, R14, !PT ;  /* 0x0000000e0c0c7248 */ /* 0x000fc60007fe0200 */
[----:B------:R-:W-:Y:S01]  /*18a0*/  IMAD.MOV R9, RZ, RZ, -R9 ;  /* 0x000000ffff097224 */ /* 0x000fe200078e0a09 */
[CC--:B----4-:R-:W-:Y:S02]  /*18b0*/  VIMNMX.U16x2 R7, PT, PT, R8.reuse, R10.reuse, PT ;  /* 0x0000000a08077248 */ /* 0x0d0fe40003fe0200 */
[----:B------:R-:W-:Y:S02]  /*18c0*/  VIMNMX.U16x2 R8, PT, PT, R8, R10, !PT ;  /* 0x0000000a08087248 */ /* 0x000fe40007fe0200 */
[----:B------:R-:W-:Y:S02]  /*18d0*/  IADD3 R11, PT, PT, RZ, -R7, RZ ;  /* 0x80000007ff0b7210 */ /* 0x000fe40007ffe0ff */
[-C--:B-----5:R-:W-:Y:S02]  /*18e0*/  VIMNMX.U16x2 R10, PT, PT, R16, R24.reuse, PT ;  /* 0x00000018100a7248 */ /* 0x0a0fe40003fe0200 */
[----:B------:R-:W-:Y:S02]  /*18f0*/  PRMT R7, R12, 0x7610, R7 ;  /* 0x000076100c077816 */ /* 0x000fe40000000007 */
[----:B------:R-:W-:Y:S01]  /*1900*/  VIMNMX.U16x2 R16, PT, PT, R16, R24, !PT ;  /* 0x0000001810107248 */ /* 0x000fe20007fe0200 */
[----:B------:R-:W-:Y:S01]  /*1910*/  IMAD.MOV R12, RZ, RZ, -R10 ;  /* 0x000000ffff0c7224 */ /* 0x000fe200078e0a0a */
[----:B------:R-:W-:-:S02]  /*1920*/  PRMT R11, R11, 0x7710, RZ ;  /* 0x000077100b0b7816 */ /* 0x000fc400000000ff */
[----:B------:R-:W-:Y:S02]  /*1930*/  PRMT R10, R9, 0x7710, RZ ;  /* 0x00007710090a7816 */ /* 0x000fe400000000ff */
[----:B------:R-:W-:Y:S01]  /*1940*/  PRMT R9, R16, 0x7610, R9 ;  /* 0x0000761010097816 */ /* 0x000fe20000000009 */
[----:B------:R-:W-:Y:S01]  /*1950*/  IMAD.IADD R8, R8, 0x1, R11 ;  /* 0x0000000108087824 */ /* 0x000fe200078e020b */
[----:B------:R-:W-:Y:S01]  /*1960*/  PRMT R12, R12, 0x7710, RZ ;  /* 0x000077100c0c7816 */ /* 0x000fe200000000ff */
[----:B------:R-:W-:Y:S02]  /*1970*/  IMAD.IADD R7, R7, 0x1, R10 ;  /* 0x0000000107077824 */ /* 0x000fe400078e020a */
[----:B------:R-:W0:Y:S01]  /*1980*/  LDG.E R10, desc[UR6][R20.64] ;  /* 0x00000006140a7981 */ /* 0x000e22000c1e1900 */
[----:B------:R-:W-:Y:S01]  /*1990*/  LOP3.LUT R8, R8, 0xffff, RZ, 0xc0, !PT ;  /* 0x0000ffff08087812 */ /* 0x000fe200078ec0ff */
[----:B------:R-:W-:Y:S01]  /*19a0*/  IMAD.IADD R9, R9, 0x1, R12 ;  /* 0x0000000109097824 */ /* 0x000fe200078e020c */
[----:B------:R-:W-:Y:S01]  /*19b0*/  LOP3.LUT R7, R7, 0xffff, RZ, 0xc0, !PT ;  /* 0x0000ffff07077812 */ /* 0x000fe200078ec0ff */
[----:B------:R-:W3:Y:S03]  /*19c0*/  LDG.E R12, desc[UR6][R22.64] ;  /* 0x00000006160c7981 */ /* 0x000ee6000c1e1900 */
[----:B------:R-:W-:-:S02]  /*19d0*/  LOP3.LUT R9, R9, 0xffff, RZ, 0xc0, !PT ;  /* 0x0000ffff09097812 */ /* 0x000fc400078ec0ff */
[----:B------:R-:W-:-:S05]  /*19e0*/  LEA R8, R8, R7, 0x1 ;  /* 0x0000000708087211 */ /* 0x000fca00078e08ff */
[----:B------:R-:W-:-:S05]  /*19f0*/  IMAD.IADD R8, R9, 0x1, R8 ;  /* 0x0000000109087824 */ /* 0x000fca00078e0208 */
[----:B------:R-:W-:-:S04]  /*1a00*/  LOP3.LUT R8, R8, 0x1ffc, RZ, 0xc0, !PT ;  /* 0x00001ffc08087812 */ /* 0x000fc800078ec0ff */
[----:B--2---:R-:W-:-:S05]  /*1a10*/  IADD3 R8, P1, PT, R8, UR8, RZ ;  /* 0x0000000808087c10 */ /* 0x004fca000ff3e0ff */
[----:B------:R-:W-:-:S05]  /*1a20*/  IMAD.X R9, RZ, RZ, UR9, P1 ;  /* 0x00000009ff097e24 */ /* 0x000fca00088e06ff */
[----:B------:R-:W1:Y:S01]  /*1a30*/  LDG.E R8, desc[UR6][R8.64] ;  /* 0x0000000608087981 */ /* 0x000e62000c1e1900 */
[C---:B------:R-:W-:Y:S02]  /*1a40*/  IADD3 R32, P1, PT, R3.reuse, R26, RZ ;  /* 0x0000001a03207210 */ /* 0x040fe40007f3e0ff */
[----:B------:R-:W-:-:S03]  /*1a50*/  IADD3 R30, P2, PT, R3, R28, RZ ;  /* 0x0000001c031e7210 */ /* 0x000fc60007f5e0ff */
[C---:B------:R-:W-:Y:S02]  /*1a60*/  IMAD.X R33, R0.reuse, 0x1, R27, P1 ;  /* 0x0000000100217824 */ /* 0x040fe400008e061b */
[----:B------:R-:W-:Y:S02]  /*1a70*/  IMAD.X R31, R0, 0x1, R29, P2 ;  /* 0x00000001001f7824 */ /* 0x000fe400010e061d */
[----:B-1----:R-:W-:-:S04]  /*1a80*/  FMUL R7, R8, UR5 ;  /* 0x0000000508077c20 */ /* 0x002fc80008400000 */
[----:B---3--:R-:W-:-:S04]  /*1a90*/  FMUL R7, R7, R12 ;  /* 0x0000000c07077220 */ /* 0x008fc80000400000 */
[----:B0-----:R-:W-:-:S05]  /*1aa0*/  FFMA R7, R10, UR10, R7 ;  /* 0x0000000a0a077c23 */ /* 0x001fca0008000007 */
[----:B------:R0:W-:Y:S04]  /*1ab0*/  STG.E desc[UR6][R18.64], R7 ;  /* 0x0000000712007986 */ /* 0x0001e8000c101906 */
[----:B------:R-:W2:Y:S04]  /*1ac0*/  LDG.E.U8 R8, desc[UR6][R30.64] ;  /* 0x000000061e087981 */ /* 0x000ea8000c1e1100 */
[----:B------:R-:W2:Y:S04]  /*1ad0*/  LDG.E.U8 R10, desc[UR6][R32.64] ;  /* 0x00000006200a7981 */ /* 0x000ea8000c1e1100 */
[----:B------:R-:W3:Y:S04]  /*1ae0*/  LDG.E.U8 R12, desc[UR6][R30.64+0x1] ;  /* 0x000001061e0c7981 */ /* 0x000ee8000c1e1100 */
[----:B------:R-:W3:Y:S04]  /*1af0*/  LDG.E.U8 R14, desc[UR6][R32.64+0x1] ;  /* 0x00000106200e7981 */ /* 0x000ee8000c1e1100 */
[----:B------:R-:W4:Y:S04]  /*1b00*/  LDG.E.U8 R16, desc[UR6][R30.64+0x2] ;  /* 0x000002061e107981 */ /* 0x000f28000c1e1100 */
[----:B------:R-:W4:Y:S01]  /*1b10*/  LDG.E.U8 R24, desc[UR6][R32.64+0x2] ;  /* 0x0000020620187981 */ /* 0x000f22000c1e1100 */
[----:B------:R-:W-:-:S04]  /*1b20*/  IMAD.WIDE R26, R5, 0x4, R22 ;  /* 0x00000004051a7825 */ /* 0x000fc800078e0216 */
[----:B------:R-:W-:Y:S01]  /*1b30*/  IMAD.WIDE R28, R5, 0x4, R20 ;  /* 0x00000004051c7825 */ /* 0x000fe200078e0214 */
[CC--:B--2---:R-:W-:Y:S02]  /*1b40*/  VIMNMX.U16x2 R9, PT, PT, R8.reuse, R10.reuse, PT ;  /* 0x0000000a08097248 */ /* 0x0c4fe40003fe0200 */
[----:B------:R-:W-:Y:S02]  /*1b50*/  VIMNMX.U16x2 R8, PT, PT, R8, R10, !PT ;  /* 0x0000000a08087248 */ /* 0x000fe40007fe0200 */
[----:B0-----:R-:W-:Y:S02]  /*1b60*/  PRMT R7, R9, 0x7610, R7 ;  /* 0x0000761009077816 */ /* 0x001fe40000000007 */
[CC--:B---3--:R-:W-:Y:S02]  /*1b70*/  VIMNMX.U16x2 R10, PT, PT, R12.reuse, R14.reuse, PT ;  /* 0x0000000e0c0a7248 */ /* 0x0c8fe40003fe0200 */
[----:B------:R-:W-:Y:S02]  /*1b80*/  VIMNMX.U16x2 R12, PT, PT, R12, R14, !PT ;  /* 0x0000000e0c0c7248 */ /* 0x000fe40007fe0200 */
[----:B------:R-:W-:Y:S01]  /*1b90*/  PRMT R9, R10, 0x7610, R9 ;  /* 0x000076100a097816 */ /* 0x000fe20000000009 */
[----:B------:R-:W2:Y:S01]  /*1ba0*/  LDG.E R14, desc[UR6][R28.64] ;  /* 0x000000061c0e7981 */ /* 0x000ea2000c1e1900 */
[----:B----4-:R-:W-:-:S02]  /*1bb0*/  VIMNMX.U16x2 R11, PT, PT, R16, R24, PT ;  /* 0x00000018100b7248 */ /* 0x010fc40003fe0200 */
[----:B------:R-:W-:Y:S02]  /*1bc0*/  IADD3 R9, PT, PT, RZ, -R9, RZ ;  /* 0x80000009ff097210 */ /* 0x000fe40007ffe0ff */
[----:B------:R-:W-:Y:S01]  /*1bd0*/  PRMT R10, R11, 0x7610, R10 ;  /* 0x000076100b0a7816 */ /* 0x000fe2000000000a */
[--C-:B------:R-:W-:Y:S01]  /*1be0*/  IMAD.MOV R11, RZ, RZ, -R7.reuse ;  /* 0x000000ffff0b7224 */ /* 0x100fe200078e0a07 */
[----:B------:R-:W-:-:S03]  /*1bf0*/  PRMT R7, R12, 0x7610, R7 ;  /* 0x000076100c077816 */ /* 0x000fc60000000007 */
[----:B------:R-:W-:Y:S01]  /*1c00*/  IMAD.MOV R12, RZ, RZ, -R10 ;  /* 0x000000ffff0c7224 */ /* 0x000fe200078e0a0a */
[----:B------:R-:W-:Y:S02]  /*1c10*/  PRMT R11, R11, 0x7710, RZ ;  /* 0x000077100b0b7816 */ /* 0x000fe400000000ff */
[----:B------:R-:W-:Y:S02]  /*1c20*/  PRMT R10, R9, 0x7710, RZ ;  /* 0x00007710090a7816 */ /* 0x000fe400000000ff */
[----:B------:R-:W-:Y:S01]  /*1c30*/  VIMNMX.U16x2 R16, PT, PT, R16, R24, !PT ;  /* 0x0000001810107248 */ /* 0x000fe20007fe0200 */
[----:B------:R-:W-:Y:S01]  /*1c40*/  IMAD.IADD R8, R8, 0x1, R11 ;  /* 0x0000000108087824 */ /* 0x000fe200078e020b */
[----:B------:R-:W-:Y:S01]  /*1c50*/  PRMT R12, R12, 0x7710, RZ ;  /* 0x000077100c0c7816 */ /* 0x000fe200000000ff */
[----:B------:R-:W-:Y:S01]  /*1c60*/  IMAD.IADD R7, R7, 0x1, R10 ;  /* 0x0000000107077824 */ /* 0x000fe200078e020a */
[----:B------:R-:W-:Y:S02]  /*1c70*/  PRMT R9, R16, 0x7610, R9 ;  /* 0x0000761010097816 */ /* 0x000fe40000000009 */
[----:B------:R-:W-:Y:S01]  /*1c80*/  LOP3.LUT R8, R8, 0xffff, RZ, 0xc0, !PT ;  /* 0x0000ffff08087812 */ /* 0x000fe200078ec0ff */
[----:B------:R-:W3:Y:S01]  /*1c90*/  LDG.E R16, desc[UR6][R26.64] ;  /* 0x000000061a107981 */ /* 0x000ee2000c1e1900 */
[----:B------:R-:W-:Y:S01]  /*1ca0*/  LOP3.LUT R7, R7, 0xffff, RZ, 0xc0, !PT ;  /* 0x0000ffff07077812 */ /* 0x000fe200078ec0ff */
[----:B------:R-:W-:-:S04]  /*1cb0*/  IMAD.IADD R9, R9, 0x1, R12 ;  /* 0x0000000109097824 */ /* 0x000fc800078e020c */
[----:B------:R-:W-:Y:S01]  /*1cc0*/  IMAD R8, R8, 0x2, R7 ;  /* 0x0000000208087824 */ /* 0x000fe200078e0207 */
[----:B------:R-:W-:-:S04]  /*1cd0*/  LOP3.LUT R9, R9, 0xffff, RZ, 0xc0, !PT ;  /* 0x0000ffff09097812 */ /* 0x000fc800078ec0ff */
[----:B------:R-:W-:-:S04]  /*1ce0*/  IADD3 R8, PT, PT, R9, R8, RZ ;  /* 0x0000000809087210 */ /* 0x000fc80007ffe0ff */
[----:B------:R-:W-:-:S04]  /*1cf0*/  LOP3.LUT R8, R8, 0x1ffc, RZ, 0xc0, !PT ;  /* 0x00001ffc08087812 */ /* 0x000fc800078ec0ff */
[----:B------:R-:W-:-:S05]  /*1d00*/  IADD3 R12, P1, PT, R8, UR8, RZ ;  /* 0x00000008080c7c10 */ /* 0x000fca000ff3e0ff */
[----:B------:R-:W-:-:S05]  /*1d10*/  IMAD.X R13, RZ, RZ, UR9, P1 ;  /* 0x00000009ff0d7e24 */ /* 0x000fca00088e06ff */
[----:B------:R-:W4:Y:S01]  /*1d20*/  LDG.E R12, desc[UR6][R12.64] ;  /* 0x000000060c0c7981 */ /* 0x000f22000c1e1900 */
[C---:B------:R-:W-:Y:S02]  /*1d30*/  IADD3 R10, P1, PT, R3.reuse, R32, RZ ;  /* 0x00000020030a7210 */ /* 0x040fe40007f3e0ff */
[----:B------:R-:W-:Y:S01]  /*1d40*/  IADD3 R8, P2, PT, R3, R30, RZ ;  /* 0x0000001e03087210 */ /* 0x000fe20007f5e0ff */
[----:B------:R-:W-:-:S04]  /*1d50*/  IMAD.WIDE R18, R5, 0x4, R18 ;  /* 0x0000000405127825 */ /* 0x000fc800078e0212 */
[C---:B------:R-:W-:Y:S02]  /*1d60*/  IMAD.X R11, R0.reuse, 0x1, R33, P1 ;  /* 0x00000001000b7824 */ /* 0x040fe400008e0621 */
[----:B------:R-:W-:Y:S02]  /*1d70*/  IMAD.X R9, R0, 0x1, R31, P2 ;  /* 0x0000000100097824 */ /* 0x000fe400010e061f */
[----:B----4-:R-:W-:-:S04]  /*1d80*/  FMUL R7, R12, UR5 ;  /* 0x000000050c077c20 */ /* 0x010fc80008400000 */
[----:B---3--:R-:W-:-:S04]  /*1d90*/  FMUL R7, R7, R16 ;  /* 0x0000001007077220 */ /* 0x008fc80000400000 */
[----:B--2---:R-:W-:-:S05]  /*1da0*/  FFMA R7, R14, UR10, R7 ;  /* 0x0000000a0e077c23 */ /* 0x004fca0008000007 */
[----:B------:R0:W-:Y:S04]  /*1db0*/  STG.E desc[UR6][R18.64], R7 ;  /* 0x0000000712007986 */ /* 0x0001e8000c101906 */
[----:B------:R-:W2:Y:S04]  /*1dc0*/  LDG.E.U8 R12, desc[UR6][R8.64] ;  /* 0x00000006080c7981 */ /* 0x000ea8000c1e1100 */
[----:B------:R-:W2:Y:S04]  /*1dd0*/  LDG.E.U8 R14, desc[UR6][R10.64] ;  /* 0x000000060a0e7981 */ /* 0x000ea8000c1e1100 */
[----:B------:R-:W3:Y:S04]  /*1de0*/  LDG.E.U8 R16, desc[UR6][R8.64+0x1] ;  /* 0x0000010608107981 */ /* 0x000ee8000c1e1100 */
[----:B------:R-:W3:Y:S04]  /*1df0*/  LDG.E.U8 R20, desc[UR6][R10.64+0x1] ;  /* 0x000001060a147981 */ /* 0x000ee8000c1e1100 */
[----:B------:R-:W4:Y:S04]  /*1e00*/  LDG.E.U8 R22, desc[UR6][R8.64+0x2] ;  /* 0x0000020608167981 */ /* 0x000f28000c1e1100 */
[----:B------:R-:W4:Y:S01]  /*1e10*/  LDG.E.U8 R24, desc[UR6][R10.64+0x2] ;  /* 0x000002060a187981 */ /* 0x000f22000c1e1100 */
[----:B--2---:R-:W-:-:S02]  /*1e20*/  VIMNMX.U16x2 R13, PT, PT, R12, R14, PT ;  /* 0x0000000e0c0d7248 */ /* 0x004fc40003fe0200 */
[----:B------:R-:W-:Y:S02]  /*1e30*/  VIMNMX.U16x2 R12, PT, PT, R12, R14, !PT ;  /* 0x0000000e0c0c7248 */ /* 0x000fe40007fe0200 */
[----:B0-----:R-:W-:Y:S02]  /*1e40*/  PRMT R7, R13, 0x7610, R7 ;  /* 0x000076100d077816 */ /* 0x001fe40000000007 */
[----:B---3--:R-:W-:-:S04]  /*1e50*/  VIMNMX.U16x2 R14, PT, PT, R16, R20, PT ;  /* 0x00000014100e7248 */ /* 0x008fc80003fe0200 */
[----:B------:R-:W-:Y:S02]  /*1e60*/  PRMT R13, R14, 0x7610, R13 ;  /* 0x000076100e0d7816 */ /* 0x000fe4000000000d */
[----:B----4-:R-:W-:-:S03]  /*1e70*/  VIMNMX.U16x2 R15, PT, PT, R22, R24, PT ;  /* 0x00000018160f7248 */ /* 0x010fc60003fe0200 */
[----:B------:R-:W-:Y:S01]  /*1e80*/  IMAD.MOV R13, RZ, RZ, -R13 ;  /* 0x000000ffff0d7224 */ /* 0x000fe200078e0a0d */
[----:B------:R-:W-:Y:S02]  /*1e90*/  VIMNMX.U16x2 R16, PT, PT, R16, R20, !PT ;  /* 0x0000001410107248 */ /* 0x000fe40007fe0200 */
[----:B------:R-:W-:Y:S01]  /*1ea0*/  PRMT R14, R15, 0x7610, R14 ;  /* 0x000076100f0e7816 */ /* 0x000fe2000000000e */
[--C-:B------:R-:W-:Y:S01]  /*1eb0*/  IMAD.MOV R15, RZ, RZ, -R7.reuse ;  /* 0x000000ffff0f7224 */ /* 0x100fe200078e0a07 */
[----:B------:R-:W-:Y:S02]  /*1ec0*/  PRMT R7, R16, 0x7610, R7 ;  /* 0x0000761010077816 */ /* 0x000fe40000000007 */
[----:B------:R-:W-:Y:S02]  /*1ed0*/  IADD3 R16, PT, PT, RZ, -R14, RZ ;  /* 0x8000000eff107210 */ /* 0x000fe40007ffe0ff */
[----:B------:R-:W-:Y:S02]  /*1ee0*/  VIMNMX.U16x2 R22, PT, PT, R22, R24, !PT ;  /* 0x0000001816167248 */ /* 0x000fe40007fe0200 */
[----:B------:R-:W-:-:S02]  /*1ef0*/  PRMT R15, R15, 0x7710, RZ ;  /* 0x000077100f0f7816 */ /* 0x000fc400000000ff */
[----:B------:R-:W-:Y:S02]  /*1f00*/  PRMT R14, R13, 0x7710, RZ ;  /* 0x000077100d0e7816 */ /* 0x000fe400000000ff */
[----:B------:R-:W-:Y:S01]  /*1f10*/  PRMT R13, R22, 0x7610, R13 ;  /* 0x00007610160d7816 */ /* 0x000fe2000000000d */
[----:B------:R-:W-:Y:S01]  /*1f20*/  IMAD.IADD R12, R12, 0x1, R15 ;  /* 0x000000010c0c7824 */ /* 0x000fe200078e020f */
[----:B------:R-:W-:Y:S01]  /*1f30*/  PRMT R16, R16, 0x7710, RZ ;  /* 0x0000771010107816 */ /* 0x000fe200000000ff */
[----:B------:R-:W-:-:S03]  /*1f40*/  IMAD.IADD R7, R7, 0x1, R14 ;  /* 0x0000000107077824 */ /* 0x000fc600078e020e */
[----:B------:R-:W-:Y:S01]  /*1f50*/  LOP3.LUT R12, R12, 0xffff, RZ, 0xc0, !PT ;  /* 0x0000ffff0c0c7812 */ /* 0x000fe200078ec0ff */
[----:B------:R-:W-:Y:S01]  /*1f60*/  IMAD.IADD R13, R13, 0x1, R16 ;  /* 0x000000010d0d7824 */ /* 0x000fe200078e0210 */
[----:B------:R-:W-:-:S04]  /*1f70*/  LOP3.LUT R7, R7, 0xffff, RZ, 0xc0, !PT ;  /* 0x0000ffff07077812 */ /* 0x000fc800078ec0ff */
[----:B------:R-:W-:Y:S01]  /*1f80*/  LOP3.LUT R13, R13, 0xffff, RZ, 0xc0, !PT ;  /* 0x0000ffff0d0d7812 */ /* 0x000fe200078ec0ff */
[----:B------:R-:W-:-:S04]  /*1f90*/  IMAD R12, R12, 0x2, R7 ;  /* 0x000000020c0c7824 */ /* 0x000fc800078e0207 */
[----:B------:R-:W-:-:S05]  /*1fa0*/  IMAD.IADD R12, R13, 0x1, R12 ;  /* 0x000000010d0c7824 */ /* 0x000fca00078e020c */
[----:B------:R-:W-:-:S04]  /*1fb0*/  LOP3.LUT R12, R12, 0x1ffc, RZ, 0xc0, !PT ;  /* 0x00001ffc0c0c7812 */ /* 0x000fc800078ec0ff */
[----:B------:R-:W-:-:S04]  /*1fc0*/  IADD3 R12, P1, PT, R12, UR8, RZ ;  /* 0x000000080c0c7c10 */ /* 0x000fc8000ff3e0ff */
[----:B------:R-:W-:Y:S01]  /*1fd0*/  IADD3.X R13, PT, PT, RZ, UR9, RZ, P1, !PT ;  /* 0x00000009ff0d7c10 */ /* 0x000fe20008ffe4ff */
[----:B------:R-:W-:-:S04]  /*1fe0*/  IMAD.WIDE R24, R5, 0x4, R26 ;  /* 0x0000000405187825 */ /* 0x000fc800078e021a */
[----:B------:R-:W2:Y:S01]  /*1ff0*/  LDG.E R12, desc[UR6][R12.64] ;  /* 0x000000060c0c7981 */ /* 0x000ea2000c1e1900 */
[----:B------:R-:W-:-:S03]  /*2000*/  IMAD.WIDE R26, R5, 0x4, R28 ;  /* 0x00000004051a7825 */ /* 0x000fc600078e021c */
[----:B------:R-:W3:Y:S04]  /*2010*/  LDG.E R16, desc[UR6][R24.64] ;  /* 0x0000000618107981 */ /* 0x000ee8000c1e1900 */
[----:B------:R-:W4:Y:S01]  /*2020*/  LDG.E R14, desc[UR6][R26.64] ;  /* 0x000000061a0e7981 */ /* 0x000f22000c1e1900 */
[C---:B------:R-:W-:Y:S02]  /*2030*/  IADD3 R10, P1, PT, R3.reuse, R10, RZ ;  /* 0x0000000a030a7210 */ /* 0x040fe40007f3e0ff */
[----:B------:R-:W-:Y:S01]  /*2040*/  IADD3 R8, P2, PT, R3, R8, RZ ;  /* 0x0000000803087210 */ /* 0x000fe20007f5e0ff */
[----:B------:R-:W-:-:S04]  /*2050*/  IMAD.WIDE R28, R5, 0x4, R18 ;  /* 0x00000004051c7825 */ /* 0x000fc800078e0212 */
[C---:B------:R-:W-:Y:S02]  /*2060*/  IMAD.X R11, R0.reuse, 0x1, R11, P1 ;  /* 0x00000001000b7824 */ /* 0x040fe400008e060b */
[----:B------:R-:W-:Y:S02]  /*2070*/  IMAD.X R9, R0, 0x1, R9, P2 ;  /* 0x0000000100097824 */ /* 0x000fe400010e0609 */
[----:B--2---:R-:W-:-:S04]  /*2080*/  FMUL R7, R12, UR5 ;  /* 0x000000050c077c20 */ /* 0x004fc80008400000 */
[----:B---3--:R-:W-:-:S04]  /*2090*/  FMUL R7, R7, R16 ;  /* 0x0000001007077220 */ /* 0x008fc80000400000 */
[----:B----4-:R-:W-:-:S05]  /*20a0*/  FFMA R7, R14, UR10, R7 ;  /* 0x0000000a0e077c23 */ /* 0x010fca0008000007 */
        /* <DEDUP_REMOVED lines=18> */
[----:B------:R-:W-:Y:S01]  /*21d0*/  VIMNMX.U16x2 R20, PT, PT, R20, R22, !PT ;  /* 0x0000001614147248 */ /* 0x000fe20007fe0200 */
[----:B------:R-:W-:Y:S01]  /*21e0*/  IMAD.MOV R16, RZ, RZ, -R14 ;  /* 0x000000ffff107224 */ /* 0x000fe200078e0a0e */
[----:B------:R-:W-:Y:S02]  /*21f0*/  PRMT R14, R13, 0x7710, RZ ;  /* 0x000077100d0e7816 */ /* 0x000fe400000000ff */
[----:B------:R-:W-:-:S02]  /*2200*/  PRMT R15, R15, 0x7710, RZ ;  /* 0x000077100f0f7816 */ /* 0x000fc400000000ff */
[----:B------:R-:W-:Y:S01]  /*2210*/  PRMT R13, R20, 0x7610, R13 ;  /* 0x00007610140d7816 */ /* 0x000fe2000000000d */
[----:B------:R-:W-:Y:S01]  /*2220*/  IMAD.IADD R7, R7, 0x1, R14 ;  /* 0x0000000107077824 */ /* 0x000fe200078e020e */
[----:B------:R-:W-:Y:S02]  /*2230*/  PRMT R16, R16, 0x7710, RZ ;  /* 0x0000771010107816 */ /* 0x000fe400000000ff */
[----:B------:R-:W-:Y:S02]  /*2240*/  IADD3 R12, PT, PT, R12, R15, RZ ;  /* 0x0000000f0c0c7210 */ /* 0x000fe40007ffe0ff */
[----:B------:R-:W-:Y:S01]  /*2250*/  LOP3.LUT R7, R7, 0xffff, RZ, 0xc0, !PT ;  /* 0x0000ffff07077812 */ /* 0x000fe200078ec0ff */
[----:B------:R-:W-:Y:S01]  /*2260*/  IMAD.IADD R13, R13, 0x1, R16 ;  /* 0x000000010d0d7824 */ /* 0x000fe200078e0210 */
[----:B------:R-:W-:-:S04]  /*2270*/  LOP3.LUT R12, R12, 0xffff, RZ, 0xc0, !PT ;  /* 0x0000ffff0c0c7812 */ /* 0x000fc800078ec0ff */
[----:B------:R-:W-:Y:S01]  /*2280*/  LOP3.LUT R13, R13, 0xffff, RZ, 0xc0, !PT ;  /* 0x0000ffff0d0d7812 */ /* 0x000fe200078ec0ff */
[----:B------:R-:W-:-:S04]  /*2290*/  IMAD R12, R12, 0x2, R7 ;  /* 0x000000020c0c7824 */ /* 0x000fc800078e0207 */
[----:B------:R-:W-:-:S05]  /*22a0*/  IMAD.IADD R12, R13, 0x1, R12 ;  /* 0x000000010d0c7824 */ /* 0x000fca00078e020c */
[----:B------:R-:W-:-:S04]  /*22b0*/  LOP3.LUT R12, R12, 0x1ffc, RZ, 0xc0, !PT ;  /* 0x00001ffc0c0c7812 */ /* 0x000fc800078ec0ff */
[----:B------:R-:W-:Y:S01]  /*22c0*/  IADD3 R14, P1, PT, R12, UR8, RZ ;  /* 0x000000080c0e7c10 */ /* 0x000fe2000ff3e0ff */
[----:B------:R-:W-:-:S04]  /*22d0*/  IMAD.WIDE R22, R5, 0x4, R24 ;  /* 0x0000000405167825 */ /* 0x000fc800078e0218 */
[----:B------:R-:W-:Y:S01]  /*22e0*/  IMAD.X R15, RZ, RZ, UR9, P1 ;  /* 0x00000009ff0f7e24 */ /* 0x000fe200088e06ff */
[----:B------:R0:W2:Y:S01]  /*22f0*/  LDG.E R12, desc[UR6][R22.64] ;  /* 0x00000006160c7981 */ /* 0x0000a2000c1e1900 */
[----:B------:R-:W-:-:S03]  /*2300*/  IMAD.WIDE R20, R5, 0x4, R26 ;  /* 0x0000000405147825 */ /* 0x000fc600078e021a */
[----:B------:R-:W3:Y:S04]  /*2310*/  LDG.E R14, desc[UR6][R14.64] ;  /* 0x000000060e0e7981 */ /* 0x000ee8000c1e1900 */
[----:B------:R1:W4:Y:S01]  /*2320*/  LDG.E R16, desc[UR6][R20.64] ;  /* 0x0000000614107981 */ /* 0x000322000c1e1900 */
[----:B------:R-:W-:-:S06]  /*2330*/  UIADD3 UR4, UPT, UPT, UR4, 0x4, URZ ;  /* 0x0000000404047890 */ /* 0x000fcc000fffe0ff */
[----:B------:R-:W-:Y:S02]  /*2340*/  ISETP.NE.AND P1, PT, R4, UR4, PT ;  /* 0x0000000404007c0c */ /* 0x000fe4000bf25270 */
[----:B------:R-:W-:Y:S01]  /*2350*/  IADD3 R26, P2, PT, R3, R10, RZ ;  /* 0x0000000a031a7210 */ /* 0x000fe20007f5e0ff */
[----:B0-----:R-:W-:-:S03]  /*2360*/  IMAD.WIDE R22, R5, 0x4, R22 ;  /* 0x0000000405167825 */ /* 0x001fc600078e0216 */
[----:B------:R-:W-:Y:S01]  /*2370*/  IADD3.X R27, PT, PT, R0, R11, RZ, P2, !PT ;  /* 0x0000000b001b7210 */ /* 0x000fe200017fe4ff */
[----:B-1----:R-:W-:-:S04]  /*2380*/  IMAD.WIDE R20, R5, 0x4, R20 ;  /* 0x0000000405147825 */ /* 0x002fc800078e0214 */
[----:B---3--:R-:W-:-:S04]  /*2390*/  FMUL R7, R14, UR5 ;  /* 0x000000050e077c20 */ /* 0x008fc80008400000 */
[----:B--2---:R-:W-:Y:S01]  /*23a0*/  FMUL R7, R7, R12 ;  /* 0x0000000c07077220 */ /* 0x004fe20000400000 */
[----:B------:R-:W-:-:S04]  /*23b0*/  IMAD.WIDE R12, R5, 0x4, R28 ;  /* 0x00000004050c7825 */ /* 0x000fc800078e021c */
[----:B----4-:R-:W-:Y:S01]  /*23c0*/  FFMA R7, R16, UR10, R7 ;  /* 0x0000000a10077c23 */ /* 0x010fe20008000007 */
[----:B------:R-:W-:-:S04]  /*23d0*/  IADD3 R28, P3, PT, R3, R8, RZ ;  /* 0x00000008031c7210 */ /* 0x000fc80007f7e0ff */
[----:B------:R3:W-:Y:S01]  /*23e0*/  STG.E desc[UR6][R12.64], R7 ;  /* 0x000000070c007986 */ /* 0x0007e2000c101906 */
[----:B------:R-:W-:Y:S02]  /*23f0*/  IMAD.X R29, R0, 0x1, R9, P3 ;  /* 0x00000001001d7824 */ /* 0x000fe400018e0609 */
[----:B------:R-:W-:Y:S01]  /*2400*/  IMAD.WIDE R18, R5, 0x4, R12 ;  /* 0x0000000405127825 */ /* 0x000fe200078e020c */
[----:B------:R-:W-:Y:S06]  /*2410*/  @P1 BRA `(.L_x_8) ;  /* 0xfffffff400001947 */ /* 0x000fec000383ffff */
.L_x_7:
[----:B------:R-:W-:Y:S05]  /*2420*/  @!P0 EXIT ;  /* 0x000000000000894d */ /* 0x000fea0003800000 */
[----:B------:R-:W-:Y:S02]  /*2430*/  ISETP.NE.AND P1, PT, R2, 0x1, PT ;  /* 0x000000010200780c */ /* 0x000fe40003f25270 */
[----:B------:R-:W-:-:S04]  /*2440*/  LOP3.LUT R6, R6, 0x1, RZ, 0xc0, !PT ;  /* 0x0000000106067812 */ /* 0x000fc800078ec0ff */
[----:B------:R-:W-:-:S07]  /*2450*/  ISETP.NE.U32.AND P0, PT, R6, 0x1, PT ;  /* 0x000000010600780c */ /* 0x000fce0003f05070 */
[----:B------:R-:W-:Y:S06]  /*2460*/  @!P1 BRA `(.L_x_9) ;  /* 0x0000000400889947 */ /* 0x000fec0003800000 */
[----:B------:R-:W2:Y:S01]  /*2470*/  LDG.E.U8 R2, desc[UR6][R28.64] ;  /* 0x000000061c027981 */ /* 0x000ea2000c1e1100 */
[----:B------:R-:W0:Y:S03]  /*2480*/  LDCU.64 UR4, c[0x0][0x390] ;  /* 0x00007200ff0477ac */ /* 0x000e260008000a00 */
[----:B------:R-:W2:Y:S01]  /*2490*/  LDG.E.U8 R4, desc[UR6][R26.64] ;  /* 0x000000061a047981 */ /* 0x000ea2000c1e1100 */
[----:B------:R-:W1:Y:S03]  /*24a0*/  LDCU UR8, c[0x0][0x3a4] ;  /* 0x00007480ff0877ac */ /* 0x000e660008000800 */
[----:B------:R-:W4:Y:S01]  /*24b0*/  LDG.E.U8 R6, desc[UR6][R28.64+0x1] ;  /* 0x000001061c067981 */ /* 0x000f22000c1e1100 */
[----:B------:R-:W5:Y:S03]  /*24c0*/  LDCU UR9, c[0x0][0x3a8] ;  /* 0x00007500ff0977ac */ /* 0x000f660008000800 */
[----:B------:R-:W4:Y:S04]  /*24d0*/  LDG.E.U8 R8, desc[UR6][R26.64+0x1] ;  /* 0x000001061a087981 */ /* 0x000f28000c1e1100 */
[----:B------:R-:W5:Y:S04]  /*24e0*/  LDG.E.U8 R10, desc[UR6][R28.64+0x2] ;  /* 0x000002061c0a7981 */ /* 0x000f68000c1e1100 */
[----:B---3--:R-:W5:Y:S01]  /*24f0*/  LDG.E.U8 R12, desc[UR6][R26.64+0x2] ;  /* 0x000002061a0c7981 */ /* 0x008f62000c1e1100 */
[----:B--2---:R-:W-:-:S02]  /*2500*/  VIMNMX.U16x2 R7, PT, PT, R2, R4, PT ;  /* 0x0000000402077248 */ /* 0x004fc40003fe0200 */
[----:B------:R-:W-:Y:S02]  /*2510*/  VIMNMX.U16x2 R4, PT, PT, R2, R4, !PT ;  /* 0x0000000402047248 */ /* 0x000fe40007fe0200 */
[----:B------:R-:W-:Y:S02]  /*2520*/  PRMT R2, R7, 0x7610, R2 ;  /* 0x0000761007027816 */ /* 0x000fe40000000002 */
[CC--:B----4-:R-:W-:Y:S02]  /*2530*/  VIMNMX.U16x2 R9, PT, PT, R6.reuse, R8.reuse, PT ;  /* 0x0000000806097248 */ /* 0x0d0fe40003fe0200 */
[----:B------:R-:W-:Y:S02]  /*2540*/  VIMNMX.U16x2 R11, PT, PT, R6, R8, !PT ;  /* 0x00000008060b7248 */ /* 0x000fe40007fe0200 */
[----:B------:R-:W-:Y:S01]  /*2550*/  PRMT R6, R9, 0x7610, R6 ;  /* 0x0000761009067816 */ /* 0x000fe20000000006 */
[----:B------:R-:W-:Y:S01]  /*2560*/  IMAD.MOV R9, RZ, RZ, -R2 ;  /* 0x000000ffff097224 */ /* 0x000fe200078e0a02 */
[----:B------:R-:W-:-:S02]  /*2570*/  PRMT R7, R11, 0x7610, R7 ;  /* 0x000076100b077816 */ /* 0x000fc40000000007 */
[CC--:B-----5:R-:W-:Y:S01]  /*2580*/  VIMNMX.U16x2 R8, PT, PT, R10.reuse, R12.reuse, PT ;  /* 0x0000000c0a087248 */ /* 0x0e0fe20003fe0200 */
[----:B------:R-:W-:Y:S01]  /*2590*/  IMAD.MOV R6, RZ, RZ, -R6 ;  /* 0x000000ffff067224 */ /* 0x000fe200078e0a06 */
[----:B------:R-:W-:Y:S02]  /*25a0*/  VIMNMX.U16x2 R10, PT, PT, R10, R12, !PT ;  /* 0x0000000c0a0a7248 */ /* 0x000fe40007fe0200 */
[----:B------:R-:W-:Y:S01]  /*25b0*/  PRMT R9, R9, 0x7710, RZ ;  /* 0x0000771009097816 */ /* 0x000fe200000000ff */
[----:B------:R-:W-:Y:S01]  /*25c0*/  IMAD.MOV R8, RZ, RZ, -R8 ;  /* 0x000000ffff087224 */ /* 0x000fe200078e0a08 */
[----:B------:R-:W-:Y:S02]  /*25d0*/  PRMT R6, R6, 0x7710, RZ ;  /* 0x0000771006067816 */ /* 0x000fe400000000ff */
[----:B------:R-:W-:Y:S01]  /*25e0*/  PRMT R2, R10, 0x7610, R2 ;  /* 0x000076100a027816 */ /* 0x000fe20000000002 */
[----:B------:R-:W-:Y:S01]  /*25f0*/  IMAD.IADD R4, R4, 0x1, R9 ;  /* 0x0000000104047824 */ /* 0x000fe200078e0209 */
[----:B------:R-:W-:Y:S01]  /*2600*/  PRMT R11, R8, 0x7710, RZ ;  /* 0x00007710080b7816 */ /* 0x000fe200000000ff */
[----:B------:R-:W2:Y:S01]  /*2610*/  LDG.E R9, desc[UR6][R22.64] ;  /* 0x0000000616097981 */ /* 0x000ea2000c1e1900 */
[----:B------:R-:W-:-:S02]  /*2620*/  IADD3 R7, PT, PT, R7, R6, RZ ;  /* 0x0000000607077210 */ /* 0x000fc40007ffe0ff */
[----:B------:R-:W-:Y:S01]  /*2630*/  LOP3.LUT R4, R4, 0xffff, RZ, 0xc0, !PT ;  /* 0x0000ffff04047812 */ /* 0x000fe200078ec0ff */
[----:B------:R-:W-:Y:S01]  /*2640*/  IMAD.IADD R2, R2, 0x1, R11 ;  /* 0x0000000102027824 */ /* 0x000fe200078e020b */
[----:B------:R-:W-:-:S04]  /*2650*/  LOP3.LUT R7, R7, 0xffff, RZ, 0xc0, !PT ;  /* 0x0000ffff07077812 */ /* 0x000fc800078ec0ff */
[----:B------:R-:W-:Y:S01]  /*2660*/  LOP3.LUT R2, R2, 0xffff, RZ, 0xc0, !PT ;  /* 0x0000ffff02027812 */ /* 0x000fe200078ec0ff */
[----:B------:R-:W-:Y:S02]  /*2670*/  IMAD R7, R4, 0x2, R7 ;  /* 0x0000000204077824 */ /* 0x000fe400078e0207 */
[----:B------:R-:W3:Y:S02]  /*2680*/  LDG.E R4, desc[UR6][R20.64] ;  /* 0x0000000614047981 */ /* 0x000ee4000c1e1900 */
[----:B------:R-:W-:-:S05]  /*2690*/  IMAD.IADD R2, R2, 0x1, R7 ;  /* 0x0000000102027824 */ /* 0x000fca00078e0207 */
[----:B------:R-:W-:-:S04]  /*26a0*/  LOP3.LUT R2, R2, 0x1ffc, RZ, 0xc0, !PT ;  /* 0x00001ffc02027812 */ /* 0x000fc800078ec0ff */
[----:B0-----:R-:W-:-:S05]  /*26b0*/  IADD3 R6, P1, PT, R2, UR4, RZ ;  /* 0x0000000402067c10 */ /* 0x001fca000ff3e0ff */
[----:B------:R-:W-:-:S05]  /*26c0*/  IMAD.X R7, RZ, RZ, UR5, P1 ;  /* 0x00000005ff077e24 */ /* 0x000fca00088e06ff */
[----:B------:R-:W1:Y:S01]  /*26d0*/  LDG.E R6, desc[UR6][R6.64] ;  /* 0x0000000606067981 */ /* 0x000e62000c1e1900 */
[C---:B------:R-:W-:Y:S02]  /*26e0*/  IADD3 R26, P1, PT, R3.reuse, R26, RZ ;  /* 0x0000001a031a7210 */ /* 0x040fe40007f3e0ff */
[----:B------:R-:W-:-:S03]  /*26f0*/  IADD3 R28, P2, PT, R3, R28, RZ ;  /* 0x0000001c031c7210 */ /* 0x000fc60007f5e0ff */
[C---:B------:R-:W-:Y:S01]  /*2700*/  IMAD.X R27, R0.reuse, 0x1, R27, P1 ;  /* 0x00000001001b7824 */ /* 0x040fe200008e061b */
[----:B------:R-:W-:Y:S01]  /*2710*/  IADD3.X R29, PT, PT, R0, R29, RZ, P2, !PT ;  /* 0x0000001d001d7210 */ /* 0x000fe200017fe4ff */
[----:B-1----:R-:W-:-:S04]  /*2720*/  FMUL R2, R6, UR8 ;  /* 0x0000000806027c20 */ /* 0x002fc80008400000 */
[----:B--2---:R-:W-:-:S04]  /*2730*/  FMUL R9, R2, R9 ;  /* 0x0000000902097220 */ /* 0x004fc80000400000 */
[----:B---3--:R-:W-:-:S05]  /*2740*/  FFMA R9, R4, UR9, R9 ;  /* 0x0000000904097c23 */ /* 0x008fca0008000009 */
        /* <DEDUP_REMOVED lines=11> */
[----:B------:R-:W-:Y:S02]  /*2800*/  PRMT R2, R7, 0x7610, R2 ;  /* 0x0000761007027816 */ /* 0x000fe40000000002 */
[CC--:B---3--:R-:W-:Y:S02]  /*2810*/  VIMNMX.U16x2 R11, PT, PT, R6.reuse, R8.reuse, PT ;  /* 0x00000008060b7248 */ /* 0x0c8fe40003fe0200 */
[----:B------:R-:W-:Y:S02]  /*2820*/  VIMNMX.U16x2 R13, PT, PT, R6, R8, !PT ;  /* 0x00000008060d7248 */ /* 0x000fe40007fe0200 */
[----:B------:R-:W-:-:S02]  /*2830*/  PRMT R6, R11, 0x7610, R6 ;  /* 0x000076100b067816 */ /* 0x000fc40000000006 */
[----:B----4-:R-:W-:-:S03]  /*2840*/  VIMNMX.U16x2 R8, PT, PT, R10, R12, PT ;  /* 0x0000000c0a087248 */ /* 0x010fc60003fe0200 */
[----:B------:R-:W-:Y:S01]  /*2850*/  IMAD.MOV R6, RZ, RZ, -R6 ;  /* 0x000000ffff067224 */ /* 0x000fe200078e0a06 */
[----:B------:R-:W-:Y:S01]  /*2860*/  PRMT R7, R8, 0x7610, R7 ;  /* 0x0000761008077816 */ /* 0x000fe20000000007 */
[--C-:B------:R-:W-:Y:S01]  /*2870*/  IMAD.MOV R8, RZ, RZ, -R2.reuse ;  /* 0x000000ffff087224 */ /* 0x100fe200078e0a02 */
[----:B------:R-:W-:Y:S02]  /*2880*/  PRMT R2, R13, 0x7610, R2 ;  /* 0x000076100d027816 */ /* 0x000fe40000000002 */
[----:B0-----:R-:W-:Y:S01]  /*2890*/  PRMT R9, R6, 0x7710, RZ ;  /* 0x0000771006097816 */ /* 0x001fe200000000ff */
[----:B------:R-:W-:Y:S01]  /*28a0*/  IMAD.MOV R11, RZ, RZ, -R7 ;  /* 0x000000ffff0b7224 */ /* 0x000fe200078e0a07 */
[----:B------:R-:W-:Y:S02]  /*28b0*/  PRMT R7, R8, 0x7710, RZ ;  /* 0x0000771008077816 */ /* 0x000fe400000000ff */
[----:B------:R-:W-:Y:S01]  /*28c0*/  VIMNMX.U16x2 R10, PT, PT, R10, R12, !PT ;  /* 0x0000000c0a0a7248 */ /* 0x000fe20007fe0200 */
[----:B------:R-:W-:Y:S01]  /*28d0*/  IMAD.IADD R2, R2, 0x1, R9 ;  /* 0x0000000102027824 */ /* 0x000fe200078e0209 */
[----:B------:R-:W-:Y:S01]  /*28e0*/  PRMT R11, R11, 0x7710, RZ ;  /* 0x000077100b0b7816 */ /* 0x000fe200000000ff */
[----:B------:R-:W-:Y:S01]  /*28f0*/  IMAD.IADD R4, R4, 0x1, R7 ;  /* 0x0000000104047824 */ /* 0x000fe200078e0207 */
[----:B------:R-:W-:-:S02]  /*2900*/  PRMT R6, R10, 0x7610, R6 ;  /* 0x000076100a067816 */ /* 0x000fc40000000006 */
[----:B------:R-:W-:Y:S02]  /*2910*/  LOP3.LUT R2, R2, 0xffff, RZ, 0xc0, !PT ;  /* 0x0000ffff02027812 */ /* 0x000fe400078ec0ff */
[----:B------:R-:W-:Y:S02]  /*2920*/  IADD3 R6, PT, PT, R6, R11, RZ ;  /* 0x0000000b06067210 */ /* 0x000fe40007ffe0ff */
[----:B------:R-:W-:Y:S02]  /*2930*/  LOP3.LUT R7, R4, 0xffff, RZ, 0xc0, !PT ;  /* 0x0000ffff04077812 */ /* 0x000fe400078ec0ff */
[----:B------:R-:W-:Y:S01]  /*2940*/  LOP3.LUT R6, R6, 0xffff, RZ, 0xc0, !PT ;  /* 0x0000ffff06067812 */ /* 0x000fe200078ec0ff */
[----:B------:R-:W2:Y:S02]  /*2950*/  LDG.E R4, desc[UR6][R20.64] ;  /* 0x0000000614047981 */ /* 0x000ea4000c1e1900 */
[----:B------:R-:W-:-:S04]  /*2960*/  IMAD R7, R7, 0x2, R2 ;  /* 0x0000000207077824 */ /* 0x000fc800078e0202 */
[----:B------:R-:W-:Y:S02]  /*2970*/  IMAD.IADD R6, R6, 0x1, R7 ;  /* 0x0000000106067824 */ /* 0x000fe400078e0207 */
[----:B------:R0:W3:Y:S03]  /*2980*/  LDG.E R7, desc[UR6][R22.64] ;  /* 0x0000000616077981 */ /* 0x0000e6000c1e1900 */
[----:B------:R-:W-:-:S04]  /*2990*/  LOP3.LUT R6, R6, 0x1ffc, RZ, 0xc0, !PT ;  /* 0x00001ffc06067812 */ /* 0x000fc800078ec0ff */
[----:B------:R-:W-:-:S05]  /*29a0*/  IADD3 R8, P1, PT, R6, UR4, RZ ;  /* 0x0000000406087c10 */ /* 0x000fca000ff3e0ff */
[----:B------:R-:W-:-:S05]  /*29b0*/  IMAD.X R9, RZ, RZ, UR5, P1 ;  /* 0x00000005ff097e24 */ /* 0x000fca00088e06ff */
[----:B------:R-:W4:Y:S01]  /*29c0*/  LDG.E R8, desc[UR6][R8.64] ;  /* 0x0000000608087981 */ /* 0x000f22000c1e1900 */
[C---:B------:R-:W-:Y:S02]  /*29d0*/  IADD3 R26, P1, PT, R3.reuse, R26, RZ ;  /* 0x0000001a031a7210 */ /* 0x040fe40007f3e0ff */
[----:B------:R-:W-:Y:S01]  /*29e0*/  IADD3 R28, P2, PT, R3, R28, RZ ;  /* 0x0000001c031c7210 */ /* 0x000fe20007f5e0ff */
[----:B0-----:R-:W-:-:S04]  /*29f0*/  IMAD.WIDE R22, R5, 0x4, R22 ;  /* 0x0000000405167825 */ /* 0x001fc800078e0216 */
[C---:B------:R-:W-:Y:S02]  /*2a00*/  IMAD.X R27, R0.reuse, 0x1, R27, P1 ;  /* 0x00000001001b7824 */ /* 0x040fe400008e061b */
[----:B------:R-:W-:Y:S02]  /*2a10*/  IMAD.X R29, R0, 0x1, R29, P2 ;  /* 0x00000001001d7824 */ /* 0x000fe400010e061d */
[----:B------:R-:W-:-:S04]  /*2a20*/  IMAD.WIDE R20, R5, 0x4, R20 ;  /* 0x0000000405147825 */ /* 0x000fc800078e0214 */
[----:B----4-:R-:W-:-:S04]  /*2a30*/  FMUL R2, R8, UR8 ;  /* 0x0000000808027c20 */ /* 0x010fc80008400000 */
[----:B---3--:R-:W-:Y:S01]  /*2a40*/  FMUL R11, R2, R7 ;  /* 0x00000007020b7220 */ /* 0x008fe20000400000 */
[----:B------:R-:W-:-:S04]  /*2a50*/  IMAD.WIDE R6, R5, 0x4, R18 ;  /* 0x0000000405067825 */ /* 0x000fc800078e0212 */
[----:B--2---:R-:W-:-:S05]  /*2a60*/  FFMA R11, R4, UR9, R11 ;  /* 0x00000009040b7c23 */ /* 0x004fca000800000b */
[----:B------:R0:W-:Y:S01]  /*2a70*/  STG.E desc[UR6][R6.64], R11 ;  /* 0x0000000b06007986 */ /* 0x0001e2000c101906 */
[----:B------:R-:W-:-:S07]  /*2a80*/  IMAD.WIDE R18, R5, 0x4, R6 ;  /* 0x0000000405127825 */ /* 0x000fce00078e0206 */
.L_x_9:
[----:B------:R-:W-:Y:S05]  /*2a90*/  @P0 EXIT ;  /* 0x000000000000094d */ /* 0x000fea0003800000 */
[----:B0-----:R-:W2:Y:S01]  /*2aa0*/  LDG.E.U8 R6, desc[UR6][R28.64] ;  /* 0x000000061c067981 */ /* 0x001ea2000c1e1100 */
[----:B------:R-:W0:Y:S03]  /*2ab0*/  LDCU.64 UR4, c[0x0][0x390] ;  /* 0x00007200ff0477ac */ /* 0x000e260008000a00 */
[----:B------:R-:W2:Y:S04]  /*2ac0*/  LDG.E.U8 R8, desc[UR6][R26.64] ;  /* 0x000000061a087981 */ /* 0x000ea8000c1e1100 */
[----:B------:R-:W4:Y:S04]  /*2ad0*/  LDG.E.U8 R0, desc[UR6][R28.64+0x1] ;  /* 0x000001061c007981 */ /* 0x000f28000c1e1100 */
[----:B------:R-:W4:Y:S04]  /*2ae0*/  LDG.E.U8 R2, desc[UR6][R26.64+0x1] ;  /* 0x000001061a027981 */ /* 0x000f28000c1e1100 */
[----:B------:R-:W5:Y:S04]  /*2af0*/  LDG.E.U8 R4, desc[UR6][R28.64+0x2] ;  /* 0x000002061c047981 */ /* 0x000f68000c1e1100 */
[----:B------:R-:W5:Y:S04]  /*2b00*/  LDG.E.U8 R10, desc[UR6][R26.64+0x2] ;  /* 0x000002061a0a7981 */ /* 0x000f68000c1e1100 */
[----:B------:R-:W5:Y:S04]  /*2b10*/  LDG.E R23, desc[UR6][R22.64] ;  /* 0x0000000616177981 */ /* 0x000f68000c1e1900 */
[----:B------:R-:W5:Y:S01]  /*2b20*/  LDG.E R20, desc[UR6][R20.64] ;  /* 0x0000000614147981 */ /* 0x000f62000c1e1900 */
[----:B--2---:R-:W-:-:S02]  /*2b30*/  VIMNMX.U16x2 R3, PT, PT, R6, R8, PT ;  /* 0x0000000806037248 */ /* 0x004fc40003fe0200 */
[----:B------:R-:W-:Y:S02]  /*2b40*/  VIMNMX.U16x2 R6, PT, PT, R6, R8, !PT ;  /* 0x0000000806067248 */ /* 0x000fe40007fe0200 */
[CC--:B----4-:R-:W-:Y:S02]  /*2b50*/  VIMNMX.U16x2 R5, PT, PT, R0.reuse, R2.reuse, PT ;  /* 0x0000000200057248 */ /* 0x0d0fe40003fe0200 */
[----:B---3--:R-:W-:Y:S02]  /*2b60*/  VIMNMX.U16x2 R7, PT, PT, R0, R2, !PT ;  /* 0x0000000200077248 */ /* 0x008fe40007fe0200 */
[----:B------:R-:W-:Y:S02]  /*2b70*/  PRMT R0, R3, 0x7610, R0 ;  /* 0x0000761003007816 */ /* 0x000fe40000000000 */
[----:B------:R-:W-:Y:S02]  /*2b80*/  PRMT R3, R5, 0x7610, R3 ;  /* 0x0000761005037816 */ /* 0x000fe40000000003 */
[----:B-----5:R-:W-:-:S02]  /*2b90*/  VIMNMX.U16x2 R8, PT, PT, R4, R10, PT ;  /* 0x0000000a04087248 */ /* 0x020fc40003fe0200 */
[----:B------:R-:W-:Y:S02]  /*2ba0*/  VIMNMX.U16x2 R10, PT, PT, R4, R10, !PT ;  /* 0x0000000a040a7248 */ /* 0x000fe40007fe0200 */
[----:B------:R-:W-:Y:S02]  /*2bb0*/  PRMT R5, R8, 0x7610, R5 ;  /* 0x0000761008057816 */ /* 0x000fe40000000005 */
[----:B------:R-:W-:Y:S01]  /*2bc0*/  PRMT R4, R7, 0x7610, R4 ;  /* 0x0000761007047816 */ /* 0x000fe20000000004 */
[----:B------:R-:W-:Y:S01]  /*2bd0*/  IMAD.MOV R7, RZ, RZ, -R3 ;  /* 0x000000ffff077224 */ /* 0x000fe200078e0a03 */
[----:B------:R-:W-:Y:S01]  /*2be0*/  PRMT R2, R6, 0x7610, R2 ;  /* 0x0000761006027816 */ /* 0x000fe20000000002 */
[----:B------:R-:W-:Y:S01]  /*2bf0*/  IMAD.MOV R8, RZ, RZ, -R5 ;  /* 0x000000ffff087224 */ /* 0x000fe200078e0a05 */
[----:B------:R-:W-:Y:S02]  /*2c00*/  IADD3 R6, PT, PT, RZ, -R0, RZ ;  /* 0x80000000ff067210 */ /* 0x000fe40007ffe0ff */
[----:B------:R-:W-:-:S02]  /*2c10*/  PRMT R5, R7, 0x7710, RZ ;  /* 0x0000771007057816 */ /* 0x000fc400000000ff */
[----:B------:R-:W-:Y:S02]  /*2c20*/  PRMT R3, R6, 0x7710, RZ ;  /* 0x0000771006037816 */ /* 0x000fe400000000ff */
[----:B------:R-:W-:Y:S01]  /*2c30*/  PRMT R0, R10, 0x7610, R0 ;  /* 0x000076100a007816 */ /* 0x000fe20000000000 */
[----:B------:R-:W-:Y:S01]  /*2c40*/  IMAD.IADD R4, R4, 0x1, R5 ;  /* 0x0000000104047824 */ /* 0x000fe200078e0205 */
[----:B------:R-:W-:Y:S01]  /*2c50*/  PRMT R7, R8, 0x7710, RZ ;  /* 0x0000771008077816 */ /* 0x000fe200000000ff */
[----:B------:R-:W-:-:S03]  /*2c60*/  IMAD.IADD R2, R2, 0x1, R3 ;  /* 0x0000000102027824 */ /* 0x000fc600078e0203 */
[----:B------:R-:W-:Y:S02]  /*2c70*/  IADD3 R0, PT, PT, R0, R7, RZ ;  /* 0x0000000700007210 */ /* 0x000fe40007ffe0ff */
[----:B------:R-:W-:Y:S02]  /*2c80*/  LOP3.LUT R3, R2, 0xffff, RZ, 0xc0, !PT ;  /* 0x0000ffff02037812 */ /* 0x000fe400078ec0ff */
[----:B------:R-:W-:Y:S02]  /*2c90*/  LOP3.LUT R4, R4, 0xffff, RZ, 0xc0, !PT ;  /* 0x0000ffff04047812 */ /* 0x000fe400078ec0ff */
[----:B------:R-:W-:-:S03]  /*2ca0*/  LOP3.LUT R0, R0, 0xffff, RZ, 0xc0, !PT ;  /* 0x0000ffff00007812 */ /* 0x000fc600078ec0ff */
[----:B------:R-:W-:-:S04]  /*2cb0*/  IMAD R3, R3, 0x2, R4 ;  /* 0x0000000203037824 */ /* 0x000fc800078e0204 */
[----:B------:R-:W-:-:S05]  /*2cc0*/  IMAD.IADD R0, R0, 0x1, R3 ;  /* 0x0000000100007824 */ /* 0x000fca00078e0203 */
[----:B------:R-:W-:-:S04]  /*2cd0*/  LOP3.LUT R0, R0, 0x1ffc, RZ, 0xc0, !PT ;  /* 0x00001ffc00007812 */ /* 0x000fc800078ec0ff */
[----:B0-----:R-:W-:Y:S01]  /*2ce0*/  IADD3 R2, P0, PT, R0, UR4, RZ ;  /* 0x0000000400027c10 */ /* 0x001fe2000ff1e0ff */
[----:B------:R-:W0:Y:S04]  /*2cf0*/  LDCU UR4, c[0x0][0x3a4] ;  /* 0x00007480ff0477ac */ /* 0x000e280008000800 */
[----:B------:R-:W-:Y:S01]  /*2d00*/  IMAD.X R3, RZ, RZ, UR5, P0 ;  /* 0x00000005ff037e24 */ /* 0x000fe200080e06ff */
[----:B------:R-:W1:Y:S04]  /*2d10*/  LDCU UR5, c[0x0][0x3a8] ;  /* 0x00007500ff0577ac */ /* 0x000e680008000800 */
[----:B------:R-:W0:Y:S02]  /*2d20*/  LDG.E R2, desc[UR6][R2.64] ;  /* 0x0000000602027981 */ /* 0x000e24000c1e1900 */
[----:B0-----:R-:W-:-:S04]  /*2d30*/  FMUL R0, R2, UR4 ;  /* 0x0000000402007c20 */ /* 0x001fc80008400000 */
[----:B------:R-:W-:-:S04]  /*2d40*/  FMUL R5, R0, R23 ;  /* 0x0000001700057220 */ /* 0x000fc80000400000 */
[----:B-1----:R-:W-:-:S05]  /*2d50*/  FFMA R5, R20, UR5, R5 ;  /* 0x0000000514057c23 */ /* 0x002fca0008000005 */
[----:B------:R-:W-:Y:S01]  /*2d60*/  STG.E desc[UR6][R18.64], R5 ;  /* 0x0000000512007986 */ /* 0x000fe2000c101906 */
[----:B------:R-:W-:Y:S05]  /*2d70*/  EXIT ;  /* 0x000000000000794d */ /* 0x000fea0003800000 */
.L_x_10:
[----:B------:R-:W-:-:S00]  /*2d80*/  BRA `(.L_x_10) ;  /* 0xfffffffc00fc7947 */ /* 0x000fc0000383ffff */
[----:B------:R-:W-:-:S00]  /*2d90*/  NOP ;  /* 0x0000000000007918 */ /* 0x000fc00000000000 */
        /* <DEDUP_REMOVED lines=14> */
.L_x_11:


//--------------------- .nv.shared.reserved.0     --------------------------
	.section	.nv.shared.reserved.0,"aw",@nobits
	.weak		__nv_reservedSMEM_offset_0_alias
	.size		__nv_reservedSMEM_offset_0_alias, 0, 64
	.other		__nv_reservedSMEM_offset_0_alias,@"STO_CUDA_RESERVED_SHARED STV_DEFAULT"
__nv_reservedSMEM_offset_0_alias:
	.zero		0
	.zero		64


//--------------------- .nv.constant0._Z12secondKernelPfPhS_iiiff --------------------------
	.section	.nv.constant0._Z12secondKernelPfPhS_iiiff,"a",@progbits
	.sectionflags	@""
	.align	4
.nv.constant0._Z12secondKernelPfPhS_iiiff:
	.zero		940


//--------------------- SYMBOLS --------------------------

	.type		.nv.reservedSmem.offset0,@object
	.size		.nv.reservedSmem.offset0,0x4
